	.target	sm_90a

	.elftype	@"ET_EXEC"


//--------------------- .note.nv.tkinfo           --------------------------
	.section	.note.nv.tkinfo,"",@"SHT_NOTE"
	.sectionflags	@"SHF_NOTE_NV_TKINFO"
	.tkinfo
        /*0018*/ 	.word	0x00000002
        /*0030*/ 	.string	""
        /*0030*/ 	.string	"ptxas"
        /*0030*/ 	.string	"Cuda compilation tools, release 13.0, V13.0.88"
        /*0030*/ 	.string	"Build cuda_13.0.r13.0/compiler.36424714_0"
        /*0030*/ 	.string	"-arch sm_90a -m 64 "



//--------------------- .note.nv.cuinfo           --------------------------
	.section	.note.nv.cuinfo,"",@"SHT_NOTE"
	.sectionflags	@"SHF_NOTE_NV_CUINFO"
        /*0018*/ 	.short	0x0002
        /*001a*/ 	.short	0x005a
        /*001c*/ 	.short	0x0082
	.zero		2


//--------------------- .nv.info                  --------------------------
	.section	.nv.info,"",@"SHT_CUDA_INFO"
	.align	4


	//----- nvinfo : EIATTR_REGCOUNT
	.align		4
        /*0000*/ 	.byte	0x04, 0x2f
        /*0002*/ 	.short	(.L_15 - .L_14)
	.align		4
.L_14:
        /*0004*/ 	.word	index@(_ZN7cutlass13device_kernelINS_4fmha6kernel13FmhaKernelTmaINS1_10collective15FmhaMainloopTmaINS_6half_tEfN4cute5tupleIJNS7_1CILi64EEESA_NS9_ILi32EEEEEENS4_13DefaultFusionEJEEENS4_15FmhaFwdEpilogueIS6_fNS8_IJSA_SB_SA_EEEEEJEEEEEvNT_6ParamsE)
        /*0008*/ 	.word	0x00000050


	//----- nvinfo : EIATTR_FRAME_SIZE
	.align		4
.L_15:
        /*000c*/ 	.byte	0x04, 0x11
        /*000e*/ 	.short	(.L_17 - .L_16)
	.align		4
.L_16:
        /*0010*/ 	.word	index@($__internal_0_$__cuda_sm20_rcp_rn_f32_slowpath)
        /*0014*/ 	.word	0x00000000


	//----- nvinfo : EIATTR_FRAME_SIZE
	.align		4
.L_17:
        /*0018*/ 	.byte	0x04, 0x11
        /*001a*/ 	.short	(.L_19 - .L_18)
	.align		4
.L_18:
        /*001c*/ 	.word	index@(_ZN7cutlass13device_kernelINS_4fmha6kernel13FmhaKernelTmaINS1_10collective15FmhaMainloopTmaINS_6half_tEfN4cute5tupleIJNS7_1CILi64EEESA_NS9_ILi32EEEEEENS4_13DefaultFusionEJEEENS4_15FmhaFwdEpilogueIS6_fNS8_IJSA_SB_SA_EEEEEJEEEEEvNT_6ParamsE)
        /*0020*/ 	.word	0x00000000


	//----- nvinfo : EIATTR_MIN_STACK_SIZE
	.align		4
.L_19:
        /*0024*/ 	.byte	0x04, 0x12
        /*0026*/ 	.short	(.L_21 - .L_20)
	.align		4
.L_20:
        /*0028*/ 	.word	index@(_ZN7cutlass13device_kernelINS_4fmha6kernel13FmhaKernelTmaINS1_10collective15FmhaMainloopTmaINS_6half_tEfN4cute5tupleIJNS7_1CILi64EEESA_NS9_ILi32EEEEEENS4_13DefaultFusionEJEEENS4_15FmhaFwdEpilogueIS6_fNS8_IJSA_SB_SA_EEEEEJEEEEEvNT_6ParamsE)
        /*002c*/ 	.word	0x00000000
.L_21:


//--------------------- .nv.compat                --------------------------
	.section	.nv.compat,"",@"SHT_CUDA_COMPAT_INFO"
	.align	4
        /*0000*/ 	.byte	0x02, 0x09, 0x01, 0x00, 0x02, 0x02, 0x04, 0x00, 0x02, 0x05, 0x05, 0x00, 0x03, 0x07, 0x01, 0x01
        /*0010*/ 	.byte	0x02, 0x03, 0x01, 0x00, 0x02, 0x06, 0x01, 0x00, 0x04, 0x0b, 0x08, 0x00, 0x00, 0x00, 0x00, 0x00
        /*0020*/ 	.byte	0x00, 0x00, 0x00, 0x00


//--------------------- .nv.info._ZN7cutlass13device_kernelINS_4fmha6kernel13FmhaKernelTmaINS1_10collective15FmhaMainloopTmaINS_6half_tEfN4cute5tupleIJNS7_1CILi64EEESA_NS9_ILi32EEEEEENS4_13DefaultFusionEJEEENS4_15FmhaFwdEpilogueIS6_fNS8_IJSA_SB_SA_EEEEEJEEEEEvNT_6ParamsE --------------------------
	.section	.nv.info._ZN7cutlass13device_kernelINS_4fmha6kernel13FmhaKernelTmaINS1_10collective15FmhaMainloopTmaINS_6half_tEfN4cute5tupleIJNS7_1CILi64EEESA_NS9_ILi32EEEEEENS4_13DefaultFusionEJEEENS4_15FmhaFwdEpilogueIS6_fNS8_IJSA_SB_SA_EEEEEJEEEEEvNT_6ParamsE,"",@"SHT_CUDA_INFO"
	.sectionflags	@""
	.align	4


	//----- nvinfo : EIATTR_CUDA_API_VERSION
	.align		4
        /*0000*/ 	.byte	0x04, 0x37
        /*0002*/ 	.short	(.L_23 - .L_22)
.L_22:
        /*0004*/ 	.word	0x00000082


	//----- nvinfo : EIATTR_KPARAM_INFO
	.align		4
.L_23:
        /*0008*/ 	.byte	0x04, 0x17
        /*000a*/ 	.short	(.L_25 - .L_24)
.L_24:
        /*000c*/ 	.word	0x00000000
        /*0010*/ 	.short	0x0000
        /*0012*/ 	.short	0x0070
        /*0014*/ 	.byte	0x00, 0xf0, 0x01, 0x20


	//----- nvinfo : EIATTR_SPARSE_MMA_MASK
	.align		4
.L_25:
        /*0018*/ 	.byte	0x03, 0x50
        /*001a*/ 	.short	0x0000


	//----- nvinfo : EIATTR_MAXREG_COUNT
	.align		4
        /*001c*/ 	.byte	0x03, 0x1b
        /*001e*/ 	.short	0x00ff


	//----- nvinfo : EIATTR_NUM_BARRIERS
	.align		4
        /*0020*/ 	.byte	0x02, 0x4c
        /*0022*/ 	.byte	0x02
	.zero		1


	//----- nvinfo : EIATTR_EXTERNS
	.align		4
        /*0024*/ 	.byte	0x04, 0x0f
        /*0026*/ 	.short	(.L_27 - .L_26)


	//   ....[0]....
	.align		4
.L_26:
        /*0028*/ 	.word	index@(__assertfail)


	//----- nvinfo : EIATTR_MERCURY_ISA_VERSION
	.align		4
.L_27:
        /*002c*/ 	.byte	0x03, 0x5f
        /*002e*/ 	.short	0x0101


	//----- nvinfo : EIATTR_COOP_GROUP_MASK_REGIDS
	.align		4
        /*0030*/ 	.byte	0x04, 0x29
        /*0032*/ 	.short	(.L_29 - .L_28)


	//   ....[0]....
.L_28:
        /*0034*/ 	.word	0xffffffff


	//   ....[1]....
        /*0038*/ 	.word	0xffffffff


	//   ....[2]....
        /*003c*/ 	.word	0xffffffff


	//   ....[3]....
        /*0040*/ 	.word	0xffffffff


	//   ....[4]....
        /*0044*/ 	.word	0xffffffff


	//   ....[5]....
        /*0048*/ 	.word	0xffffffff


	//   ....[6]....
        /*004c*/ 	.word	0xffffffff


	//   ....[7]....
        /*0050*/ 	.word	0xffffffff


	//   ....[8]....
        /*0054*/ 	.word	0xffffffff


	//   ....[9]....
        /*0058*/ 	.word	0xffffffff


	//   ....[10]....
        /*005c*/ 	.word	0xffffffff


	//   ....[11]....
        /*0060*/ 	.word	0xffffffff


	//   ....[12]....
        /*0064*/ 	.word	0xffffffff


	//   ....[13]....
        /*0068*/ 	.word	0xffffffff


	//   ....[14]....
        /*006c*/ 	.word	0xffffffff


	//   ....[15]....
        /*0070*/ 	.word	0xffffffff


	//   ....[16]....
        /*0074*/ 	.word	0xffffffff


	//----- nvinfo : EIATTR_COOP_GROUP_INSTR_OFFSETS
	.align		4
.L_29:
        /*0078*/ 	.byte	0x04, 0x28
        /*007a*/ 	.short	(.L_31 - .L_30)


	//   ....[0]....
.L_30:
        /*007c*/ 	.word	0x00000050


	//   ....[1]....
        /*0080*/ 	.word	0x00000140


	//   ....[2]....
        /*0084*/ 	.word	0x00000270


	//   ....[3]....
        /*0088*/ 	.word	0x00000410


	//   ....[4]....
        /*008c*/ 	.word	0x00000550


	//   ....[5]....
        /*0090*/ 	.word	0x00001460


	//   ....[6]....
        /*0094*/ 	.word	0x000014f0


	//   ....[7]....
        /*0098*/ 	.word	0x00001520


	//   ....[8]....
        /*009c*/ 	.word	0x00001580


	//   ....[9]....
        /*00a0*/ 	.word	0x00002ae0


	//   ....[10]....
        /*00a4*/ 	.word	0x00002b00


	//   ....[11]....
        /*00a8*/ 	.word	0x00002b30


	//   ....[12]....
        /*00ac*/ 	.word	0x00002b40


	//   ....[13]....
        /*00b0*/ 	.word	0x00004060


	//   ....[14]....
        /*00b4*/ 	.word	0x000040a0


	//   ....[15]....
        /*00b8*/ 	.word	0x000040d0


	//   ....[16]....
        /*00bc*/ 	.word	0x000040f0


	//----- nvinfo : EIATTR_SYSCALL_OFFSETS
	.align		4
.L_31:
        /*00c0*/ 	.byte	0x04, 0x46
        /*00c2*/ 	.short	(.L_33 - .L_32)


	//   ....[0]....
.L_32:
        /*00c4*/ 	.word	0x00004930


	//   ....[1]....
        /*00c8*/ 	.word	0x00004a50


	//----- nvinfo : EIATTR_MBARRIER_INSTR_OFFSETS
	.align		4
.L_33:
        /*00cc*/ 	.byte	0x04, 0x39
        /*00ce*/ 	.short	(.L_35 - .L_34)


	//   ....[0]....
.L_34:
        /*00d0*/ 	.word	0x00000240
        /*00d4*/ 	.word	0x000000ff
        /*00d8*/ 	.word	0x00005040
        /*00dc*/ 	.short	0x0100
        /*00de*/ 	.byte	0x08
	.zero		1


	//   ....[1]....
        /*00e0*/ 	.word	0x00000250
        /*00e4*/ 	.word	0x000000ff
        /*00e8*/ 	.word	0x00005048
        /*00ec*/ 	.short	0x0100
        /*00ee*/ 	.byte	0x08
	.zero		1


	//   ....[2]....
        /*00f0*/ 	.word	0x00000380
        /*00f4*/ 	.word	0x000000ff
        /*00f8*/ 	.word	0x00005000
        /*00fc*/ 	.short	0x0100
        /*00fe*/ 	.byte	0x08
	.zero		1


	//   ....[3]....
        /*0100*/ 	.word	0x00000390
        /*0104*/ 	.word	0x000000ff
        /*0108*/ 	.word	0x00005020
        /*010c*/ 	.short	0x0100
        /*010e*/ 	.byte	0x08
	.zero		1


	//   ....[4]....
        /*0110*/ 	.word	0x000003a0
        /*0114*/ 	.word	0x000000ff
        /*0118*/ 	.word	0x00005008
        /*011c*/ 	.short	0x0100
        /*011e*/ 	.byte	0x08
	.zero		1


	//   ....[5]....
        /*0120*/ 	.word	0x000003b0
        /*0124*/ 	.word	0x000000ff
        /*0128*/ 	.word	0x00005028
        /*012c*/ 	.short	0x0100
        /*012e*/ 	.byte	0x08
	.zero		1


	//   ....[6]....
        /*0130*/ 	.word	0x000003c0
        /*0134*/ 	.word	0x000000ff
        /*0138*/ 	.word	0x00005010
        /*013c*/ 	.short	0x0100
        /*013e*/ 	.byte	0x08
	.zero		1


	//   ....[7]....
        /*0140*/ 	.word	0x000003d0
        /*0144*/ 	.word	0x000000ff
        /*0148*/ 	.word	0x00005030
        /*014c*/ 	.short	0x0100
        /*014e*/ 	.byte	0x08
	.zero		1


	//   ....[8]....
        /*0150*/ 	.word	0x000003e0
        /*0154*/ 	.word	0x000000ff
        /*0158*/ 	.word	0x00005018
        /*015c*/ 	.short	0x0100
        /*015e*/ 	.byte	0x08
	.zero		1


	//   ....[9]....
        /*0160*/ 	.word	0x000003f0
        /*0164*/ 	.word	0x000000ff
        /*0168*/ 	.word	0x00005038
        /*016c*/ 	.short	0x0100
        /*016e*/ 	.byte	0x08
	.zero		1


	//   ....[10]....
        /*0170*/ 	.word	0x00000520
        /*0174*/ 	.word	0x000000ff
        /*0178*/ 	.word	0x00005050
        /*017c*/ 	.short	0x0100
        /*017e*/ 	.byte	0x08
	.zero		1


	//   ....[11]....
        /*0180*/ 	.word	0x00000530
        /*0184*/ 	.word	0x000000ff
        /*0188*/ 	.word	0x00005058
        /*018c*/ 	.short	0x0100
        /*018e*/ 	.byte	0x08
	.zero		1


	//   ....[12]....
        /*0190*/ 	.word	0x00000660
        /*0194*/ 	.word	0x00000003
        /*0198*/ 	.word	0x00005048
        /*019c*/ 	.short	0x010a
        /*019e*/ 	.byte	0x3f
	.zero		1


	//   ....[13]....
        /*01a0*/ 	.word	0x00000920
        /*01a4*/ 	.word	0x00000000
        /*01a8*/ 	.word	0x00005020
        /*01ac*/ 	.short	0x010a
        /*01ae*/ 	.byte	0x3f
	.zero		1


	//   ....[14]....
        /*01b0*/ 	.word	0x00000ad0
        /*01b4*/ 	.word	0x00000000
        /*01b8*/ 	.word	0x00005020
        /*01bc*/ 	.short	0x010a
        /*01be*/ 	.byte	0x3f
	.zero		1


	//   ....[15]....
        /*01c0*/ 	.word	0x00000cf0
        /*01c4*/ 	.word	0x00000002
        /*01c8*/ 	.word	0x00005020
        /*01cc*/ 	.short	0x010a
        /*01ce*/ 	.byte	0x3f
	.zero		1


	//   ....[16]....
        /*01d0*/ 	.word	0x00000f00
        /*01d4*/ 	.word	0x00000003
        /*01d8*/ 	.word	0x00005020
        /*01dc*/ 	.short	0x010a
        /*01de*/ 	.byte	0x3f
	.zero		1


	//   ....[17]....
        /*01e0*/ 	.word	0x00001130
        /*01e4*/ 	.word	0x00000002
        /*01e8*/ 	.word	0x00005040
        /*01ec*/ 	.short	0x010a
        /*01ee*/ 	.byte	0x3f
	.zero		1


	//   ....[18]....
        /*01f0*/ 	.word	0x00001150
        /*01f4*/ 	.word	0x00000002
        /*01f8*/ 	.word	0x00005000
        /*01fc*/ 	.short	0x010a
        /*01fe*/ 	.byte	0x3f
	.zero		1


	//   ....[19]....
        /*0200*/ 	.word	0x00001850
        /*0204*/ 	.word	0x00000002
        /*0208*/ 	.word	0x00005008
        /*020c*/ 	.short	0x010a
        /*020e*/ 	.byte	0x3f
	.zero		1


	//   ....[20]....
        /*0210*/ 	.word	0x00002460
        /*0214*/ 	.word	0x0000000a
        /*0218*/ 	.word	0x00000000
        /*021c*/ 	.short	0x0101
        /*021e*/ 	.byte	0x3f
	.zero		1


	//   ....[21]....
        /*0220*/ 	.word	0x00002510
        /*0224*/ 	.word	0x00000009
        /*0228*/ 	.word	0x00005000
        /*022c*/ 	.short	0x010a
        /*022e*/ 	.byte	0x3f
	.zero		1


	//   ....[22]....
        /*0230*/ 	.word	0x00002690
        /*0234*/ 	.word	0x00000000
        /*0238*/ 	.word	0x00005020
        /*023c*/ 	.short	0x010a
        /*023e*/ 	.byte	0x3f
	.zero		1


	//   ....[23]....
        /*0240*/ 	.word	0x00002af0
        /*0244*/ 	.word	0x0000004a
        /*0248*/ 	.word	0x00000000
        /*024c*/ 	.short	0x0101
        /*024e*/ 	.byte	0x3f
	.zero		1


	//   ....[24]....
        /*0250*/ 	.word	0x00002bf0
        /*0254*/ 	.word	0x00000016
        /*0258*/ 	.word	0x00005000
        /*025c*/ 	.short	0x010a
        /*025e*/ 	.byte	0x3f
	.zero		1


	//   ....[25]....
        /*0260*/ 	.word	0x00003d00
        /*0264*/ 	.word	0x0000000a
        /*0268*/ 	.word	0x00000000
        /*026c*/ 	.short	0x0101
        /*026e*/ 	.byte	0x3f
	.zero		1


	//   ....[26]....
        /*0270*/ 	.word	0x00003d80
        /*0274*/ 	.word	0x0000000a
        /*0278*/ 	.word	0x00005020
        /*027c*/ 	.short	0x010a
        /*027e*/ 	.byte	0x3f
	.zero		1


	//   ....[27]....
        /*0280*/ 	.word	0x00004ef0
        /*0284*/ 	.word	0x00000003
        /*0288*/ 	.word	0x00005048
        /*028c*/ 	.short	0x010a
        /*028e*/ 	.byte	0x3f
	.zero		1


	//   ....[28]....
        /*0290*/ 	.word	0x00004f40
        /*0294*/ 	.word	0x00000000
        /*0298*/ 	.word	0x00005020
        /*029c*/ 	.short	0x010a
        /*029e*/ 	.byte	0x3f
	.zero		1


	//   ....[29]....
        /*02a0*/ 	.word	0x00004f90
        /*02a4*/ 	.word	0x00000000
        /*02a8*/ 	.word	0x00005020
        /*02ac*/ 	.short	0x010a
        /*02ae*/ 	.byte	0x3f
	.zero		1


	//   ....[30]....
        /*02b0*/ 	.word	0x00004fe0
        /*02b4*/ 	.word	0x00000002
        /*02b8*/ 	.word	0x00005020
        /*02bc*/ 	.short	0x010a
        /*02be*/ 	.byte	0x3f
	.zero		1


	//   ....[31]....
        /*02c0*/ 	.word	0x00005030
        /*02c4*/ 	.word	0x00000003
        /*02c8*/ 	.word	0x00005020
        /*02cc*/ 	.short	0x010a
        /*02ce*/ 	.byte	0x3f
	.zero		1


	//   ....[32]....
        /*02d0*/ 	.word	0x00005080
        /*02d4*/ 	.word	0x00000002
        /*02d8*/ 	.word	0x00005040
        /*02dc*/ 	.short	0x010a
        /*02de*/ 	.byte	0x3f
	.zero		1


	//   ....[33]....
        /*02e0*/ 	.word	0x000050d0
        /*02e4*/ 	.word	0x00000002
        /*02e8*/ 	.word	0x00005000
        /*02ec*/ 	.short	0x010a
        /*02ee*/ 	.byte	0x3f
	.zero		1


	//   ....[34]....
        /*02f0*/ 	.word	0x00005120
        /*02f4*/ 	.word	0x00000002
        /*02f8*/ 	.word	0x00005008
        /*02fc*/ 	.short	0x010a
        /*02fe*/ 	.byte	0x3f
	.zero		1


	//   ....[35]....
        /*0300*/ 	.word	0x00005170
        /*0304*/ 	.word	0x00000009
        /*0308*/ 	.word	0x00005000
        /*030c*/ 	.short	0x010a
        /*030e*/ 	.byte	0x3f
	.zero		1


	//   ....[36]....
        /*0310*/ 	.word	0x000051c0
        /*0314*/ 	.word	0x00000000
        /*0318*/ 	.word	0x00005020
        /*031c*/ 	.short	0x010a
        /*031e*/ 	.byte	0x3f
	.zero		1


	//   ....[37]....
        /*0320*/ 	.word	0x00005210
        /*0324*/ 	.word	0x00000016
        /*0328*/ 	.word	0x00005000
        /*032c*/ 	.short	0x010a
        /*032e*/ 	.byte	0x3f
	.zero		1


	//   ....[38]....
        /*0330*/ 	.word	0x00005260
        /*0334*/ 	.word	0x0000000a
        /*0338*/ 	.word	0x00005020
        /*033c*/ 	.short	0x010a
        /*033e*/ 	.byte	0x3f
	.zero		1


	//----- nvinfo : EIATTR_NUM_MBARRIERS
	.align		4
.L_35:
        /*0340*/ 	.byte	0x03, 0x38
        /*0342*/ 	.short	0x000c


	//----- nvinfo : EIATTR_EXIT_INSTR_OFFSETS
	.align		4
        /*0344*/ 	.byte	0x04, 0x1c
        /*0346*/ 	.short	(.L_37 - .L_36)


	//   ....[0]....
.L_36:
        /*0348*/ 	.word	0x00004ee0


	//----- nvinfo : EIATTR_MAX_THREADS
	.align		4
.L_37:
        /*034c*/ 	.byte	0x04, 0x05
        /*034e*/ 	.short	(.L_39 - .L_38)
.L_38:
        /*0350*/ 	.word	0x00000080
        /*0354*/ 	.word	0x00000001
        /*0358*/ 	.word	0x00000001


	//----- nvinfo : EIATTR_CRS_STACK_SIZE
	.align		4
.L_39:
        /*035c*/ 	.byte	0x04, 0x1e
        /*035e*/ 	.short	(.L_41 - .L_40)
.L_40:
        /*0360*/ 	.word	0x00000000


	//----- nvinfo : EIATTR_CBANK_PARAM_SIZE
	.align		4
.L_41:
        /*0364*/ 	.byte	0x03, 0x19
        /*0366*/ 	.short	0x0870


	//----- nvinfo : EIATTR_PARAM_CBANK
	.align		4
        /*0368*/ 	.byte	0x04, 0x0a
        /*036a*/ 	.short	(.L_43 - .L_42)
	.align		4
.L_42:
        /*036c*/ 	.word	index@(.nv.constant0._ZN7cutlass13device_kernelINS_4fmha6kernel13FmhaKernelTmaINS1_10collective15FmhaMainloopTmaINS_6half_tEfN4cute5tupleIJNS7_1CILi64EEESA_NS9_ILi32EEEEEENS4_13DefaultFusionEJEEENS4_15FmhaFwdEpilogueIS6_fNS8_IJSA_SB_SA_EEEEEJEEEEEvNT_6ParamsE)
        /*0370*/ 	.short	0x0210
        /*0372*/ 	.short	0x0870


	//----- nvinfo : EIATTR_SW_WAR
	.align		4
.L_43:
        /*0374*/ 	.byte	0x04, 0x36
        /*0376*/ 	.short	(.L_45 - .L_44)
.L_44:
        /*0378*/ 	.word	0x00000008
.L_45:


//--------------------- .nv.callgraph             --------------------------
	.section	.nv.callgraph,"",@"SHT_CUDA_CALLGRAPH"
	.align	4
	.sectionentsize	8
	.align		4
        /*0000*/ 	.word	0x00000000
	.align		4
        /*0004*/ 	.word	0xffffffff
	.align		4
        /*0008*/ 	.word	index@(_ZN7cutlass13device_kernelINS_4fmha6kernel13FmhaKernelTmaINS1_10collective15FmhaMainloopTmaINS_6half_tEfN4cute5tupleIJNS7_1CILi64EEESA_NS9_ILi32EEEEEENS4_13DefaultFusionEJEEENS4_15FmhaFwdEpilogueIS6_fNS8_IJSA_SB_SA_EEEEEJEEEEEvNT_6ParamsE)
	.align		4
        /*000c*/ 	.word	index@(__assertfail)
	.align		4
        /*0010*/ 	.word	0x00000000
	.align		4
        /*0014*/ 	.word	0xfffffffe
	.align		4
        /*0018*/ 	.word	0x00000000
	.align		4
        /*001c*/ 	.word	0xfffffffd
	.align		4
        /*0020*/ 	.word	0x00000000
	.align		4
        /*0024*/ 	.word	0xfffffffc


//--------------------- .nv.constant4             --------------------------
	.section	.nv.constant4,"a",@progbits
	.align	8
	.align		8
.nv.constant4:
        /*0000*/ 	.dword	__assertfail
	.align		8
        /*0008*/ 	.dword	__unnamed_1
	.align		8
        /*0010*/ 	.dword	_ZN39_INTERNAL_2726cc42_4_k_cu_edd2e2c5_27804cuda3std3__45__cpo5beginE
	.align		8
        /*0018*/ 	.dword	_ZN39_INTERNAL_2726cc42_4_k_cu_edd2e2c5_27804cuda3std3__45__cpo3endE
	.align		8
        /*0020*/ 	.dword	_ZN39_INTERNAL_2726cc42_4_k_cu_edd2e2c5_27804cuda3std3__45__cpo6cbeginE
	.align		8
        /*0028*/ 	.dword	_ZN39_INTERNAL_2726cc42_4_k_cu_edd2e2c5_27804cuda3std3__45__cpo4cendE
	.align		8
        /*0030*/ 	.dword	_ZN39_INTERNAL_2726cc42_4_k_cu_edd2e2c5_27804cuda3std3__441_GLOBAL__N__2726cc42_4_k_cu_edd2e2c5_27806ignoreE
	.align		8
        /*0038*/ 	.dword	_ZN39_INTERNAL_2726cc42_4_k_cu_edd2e2c5_27804cuda3std3__419piecewise_constructE
	.align		8
        /*0040*/ 	.dword	_ZN39_INTERNAL_2726cc42_4_k_cu_edd2e2c5_27804cuda3std3__48in_placeE
	.align		8
        /*0048*/ 	.dword	_ZN39_INTERNAL_2726cc42_4_k_cu_edd2e2c5_27804cuda3std6ranges3__45__cpo4swapE
	.align		8
        /*0050*/ 	.dword	_ZN39_INTERNAL_2726cc42_4_k_cu_edd2e2c5_27804cuda3std6ranges3__45__cpo9iter_moveE
	.align		8
        /*0058*/ 	.dword	_ZN39_INTERNAL_2726cc42_4_k_cu_edd2e2c5_27804cute7productE
	.align		8
        /*0060*/ 	.dword	_ZN39_INTERNAL_2726cc42_4_k_cu_edd2e2c5_27804cute1_E
	.align		8
        /*0068*/ 	.dword	$str$23
	.align		8
        /*0070*/ 	.dword	$str$24


//--------------------- .text._ZN7cutlass13device_kernelINS_4fmha6kernel13FmhaKernelTmaINS1_10collective15FmhaMainloopTmaINS_6half_tEfN4cute5tupleIJNS7_1CILi64EEESA_NS9_ILi32EEEEEENS4_13DefaultFusionEJEEENS4_15FmhaFwdEpilogueIS6_fNS8_IJSA_SB_SA_EEEEEJEEEEEvNT_6ParamsE --------------------------
	.section	.text._ZN7cutlass13device_kernelINS_4fmha6kernel13FmhaKernelTmaINS1_10collective15FmhaMainloopTmaINS_6half_tEfN4cute5tupleIJNS7_1CILi64EEESA_NS9_ILi32EEEEEENS4_13DefaultFusionEJEEENS4_15FmhaFwdEpilogueIS6_fNS8_IJSA_SB_SA_EEEEEJEEEEEvNT_6ParamsE,"ax",@progbits
	.align	128
.text._ZN7cutlass13device_kernelINS_4fmha6kernel13FmhaKernelTmaINS1_10collective15FmhaMainloopTmaINS_6half_tEfN4cute5tupleIJNS7_1CILi64EEESA_NS9_ILi32EEEEEENS4_13DefaultFusionEJEEENS4_15FmhaFwdEpilogueIS6_fNS8_IJSA_SB_SA_EEEEEJEEEEEvNT_6ParamsE:
        .type           _ZN7cutlass13device_kernelINS_4fmha6kernel13FmhaKernelTmaINS1_10collective15FmhaMainloopTmaINS_6half_tEfN4cute5tupleIJNS7_1CILi64EEESA_NS9_ILi32EEEEEENS4_13DefaultFusionEJEEENS4_15FmhaFwdEpilogueIS6_fNS8_IJSA_SB_SA_EEEEEJEEEEEvNT_6ParamsE,@function
        .size           _ZN7cutlass13device_kernelINS_4fmha6kernel13FmhaKernelTmaINS1_10collective15FmhaMainloopTmaINS_6half_tEfN4cute5tupleIJNS7_1CILi64EEESA_NS9_ILi32EEEEEENS4_13DefaultFusionEJEEENS4_15FmhaFwdEpilogueIS6_fNS8_IJSA_SB_SA_EEEEEJEEEEEvNT_6ParamsE,(.L_x_74 - _ZN7cutlass13device_kernelINS_4fmha6kernel13FmhaKernelTmaINS1_10collective15FmhaMainloopTmaINS_6half_tEfN4cute5tupleIJNS7_1CILi64EEESA_NS9_ILi32EEEEEENS4_13DefaultFusionEJEEENS4_15FmhaFwdEpilogueIS6_fNS8_IJSA_SB_SA_EEEEEJEEEEEvNT_6ParamsE)
        .other          _ZN7cutlass13device_kernelINS_4fmha6kernel13FmhaKernelTmaINS1_10collective15FmhaMainloopTmaINS_6half_tEfN4cute5tupleIJNS7_1CILi64EEESA_NS9_ILi32EEEEEENS4_13DefaultFusionEJEEENS4_15FmhaFwdEpilogueIS6_fNS8_IJSA_SB_SA_EEEEEJEEEEEvNT_6ParamsE,@"STO_CUDA_ENTRY STV_DEFAULT"
_ZN7cutlass13device_kernelINS_4fmha6kernel13FmhaKernelTmaINS1_10collective15FmhaMainloopTmaINS_6half_tEfN4cute5tupleIJNS7_1CILi64EEESA_NS9_ILi32EEEEEENS4_13DefaultFusionEJEEENS4_15FmhaFwdEpilogueIS6_fNS8_IJSA_SB_SA_EEEEEJEEEEEvNT_6ParamsE:
[----:B------:R-:W1:Y:S01]  /*0000*/  LDC R1, c[0x0][0x28] ;  /* 0x00000a00ff017b82 */ /* 0x000e620000000800 */
[----:B------:R-:W2:Y:S01]  /*0010*/  S2R R17, SR_TID.X ;  /* 0x0000000000117919 */ /* 0x000ea20000002100 */
[----:B------:R-:W-:Y:S01]  /*0020*/  ELECT P0, URZ, PT ;  /* 0x00000000003f782f */ /* 0x000fe20003800000 */
[----:B------:R-:W-:Y:S01]  /*0030*/  BSSY B0, `(.L_x_0) ;  /* 0x0000010000007945 */ /* 0x000fe20003800000 */
[----:B--2---:R-:W-:-:S05]  /*0040*/  SHF.R.U32.HI R8, RZ, 0x5, R17 ;  /* 0x00000005ff087819 */ /* 0x004fca0000011611 */
[----:B------:R-:W2:Y:S02]  /*0050*/  SHFL.IDX PT, R0, R8, RZ, 0x1f ;  /* 0x00001fff08007589 */ /* 0x000ea400000e0000 */
[----:B--2---:R-:W-:-:S13]  /*0060*/  ISETP.NE.OR P0, PT, R0, RZ, !P0 ;  /* 0x000000ff0000720c */ /* 0x004fda0004705670 */
[----:B-1----:R-:W-:Y:S05]  /*0070*/  @P0 BRA `(.L_x_1) ;  /* 0x00000000002c0947 */ /* 0x002fea0003800000 */
[----:B------:R-:W-:Y:S02]  /*0080*/  ULDC.64 UR4, c[0x0][0x198] ;  /* 0x0000660000047ab9 */ /* 0x000fe40000000a00 */
[----:B------:R-:W-:Y:S02]  /*0090*/  UIADD3 UR6, UP0, UR4, 0xf0, URZ ;  /* 0x000000f004067890 */ /* 0x000fe4000ff1e03f */
[----:B------:R-:W-:Y:S02]  /*00a0*/  UIADD3 UR8, UP1, UR4, 0x1f0, URZ ;  /* 0x000001f004087890 */ /* 0x000fe4000ff3e03f */
[----:B------:R-:W-:Y:S02]  /*00b0*/  UIADD3 UR4, UP2, UR4, 0x2f0, URZ ;  /* 0x000002f004047890 */ /* 0x000fe4000ff5e03f */
[----:B------:R-:W-:Y:S02]  /*00c0*/  UIADD3.X UR7, URZ, UR5, URZ, UP0, !UPT ;  /* 0x000000053f077290 */ /* 0x000fe400087fe43f */
[----:B------:R-:W-:-:S02]  /*00d0*/  UIADD3.X UR9, URZ, UR5, URZ, UP1, !UPT ;  /* 0x000000053f097290 */ /* 0x000fc40008ffe43f */
[----:B------:R-:W-:-:S05]  /*00e0*/  UIADD3.X UR5, URZ, UR5, URZ, UP2, !UPT ;  /* 0x000000053f057290 */ /* 0x000fca00097fe43f */
[----:B------:R1:W-:Y:S02]  /*00f0*/  UTMACCTL.PF [UR6] ;  /* 0x00000000060079b9 */ /* 0x0003e40008040000 */
[----:B------:R1:W-:Y:S02]  /*0100*/  UTMACCTL.PF [UR8] ;  /* 0x00000000080079b9 */ /* 0x0003e40008040000 */
[----:B------:R1:W-:Y:S02]  /*0110*/  UTMACCTL.PF [UR4] ;  /* 0x00000000040079b9 */ /* 0x0003e40008040000 */
[----:B-1----:R-:W-:Y:S01]  /*0120*/  NOP ;  /* 0x0000000000007918 */ /* 0x002fe20000000000 */
.L_x_1:
[----:B------:R-:W-:Y:S05]  /*0130*/  BSYNC B0 ;  /* 0x0000000000007941 */ /* 0x000fea0003800000 */
.L_x_0:
[----:B------:R-:W1:Y:S02]  /*0140*/  SHFL.IDX PT, R0, R8, RZ, 0x1f ;  /* 0x00001fff08007589 */ /* 0x000e6400000e0000 */
[----:B-1----:R-:W-:-:S13]  /*0150*/  ISETP.NE.AND P0, PT, R0, RZ, PT ;  /* 0x000000ff0000720c */ /* 0x002fda0003f05270 */
[----:B------:R-:W-:Y:S05]  /*0160*/  @P0 BRA `(.L_x_2) ;  /* 0x0000000000400947 */ /* 0x000fea0003800000 */
[----:B------:R-:W1:Y:S01]  /*0170*/  S2UR UR8, SR_CgaCtaId ;  /* 0x00000000000879c3 */ /* 0x000e620000008800 */
[----:B------:R-:W-:Y:S01]  /*0180*/  UMOV UR4, 0x400 ;  /* 0x0000040000047882 */ /* 0x000fe20000000000 */
[----:B------:R-:W-:Y:S01]  /*0190*/  UMOV UR5, 0x1 ;  /* 0x0000000100057882 */ /* 0x000fe20000000000 */
[----:B------:R-:W-:Y:S01]  /*01a0*/  UMOV UR6, 0x80 ;  /* 0x0000008000067882 */ /* 0x000fe20000000000 */
[----:B------:R-:W-:Y:S01]  /*01b0*/  ELECT P0, URZ, PT ;  /* 0x00000000003f782f */ /* 0x000fe20003800000 */
[----:B------:R-:W-:-:S04]  /*01c0*/  UIADD3 UR6, -UR6, 0x100000, URZ ;  /* 0x0010000006067890 */ /* 0x000fc8000fffe13f */
[----:B------:R-:W-:Y:S02]  /*01d0*/  USHF.L.U32 UR7, UR6, 0xb, URZ ;  /* 0x0000000b06077899 */ /* 0x000fe4000800063f */
[----:B------:R-:W-:Y:S02]  /*01e0*/  USHF.L.U32 UR6, UR6, 0x1, URZ ;  /* 0x0000000106067899 */ /* 0x000fe4000800063f */
[----:B-1----:R-:W-:Y:S02]  /*01f0*/  ULEA UR8, UR8, UR4, 0x18 ;  /* 0x0000000408087291 */ /* 0x002fe4000f8ec03f */
[----:B------:R-:W-:-:S04]  /*0200*/  UIADD3 UR4, -UR5, 0x100000, URZ ;  /* 0x0010000005047890 */ /* 0x000fc8000fffe13f */
[----:B------:R-:W-:Y:S02]  /*0210*/  USHF.L.U32 UR5, UR4, 0xb, URZ ;  /* 0x0000000b04057899 */ /* 0x000fe4000800063f */
[----:B------:R-:W-:Y:S01]  /*0220*/  USHF.L.U32 UR4, UR4, 0x1, URZ ;  /* 0x0000000104047899 */ /* 0x000fe2000800063f */
[----:B------:R-:W1:Y:S11]  /*0230*/  FENCE.VIEW.ASYNC.S ;  /* 0x00000000000073c6 */ /* 0x000e760000000000 */
[----:B-1----:R1:W2:Y:S01]  /*0240*/  SYNCS.EXCH.64 URZ, [UR8+0x5040], UR4 ;  /* 0x00504004083f75b2 */ /* 0x0022a20008000100 */
[----:B------:R1:W3:Y:S01]  /*0250*/  SYNCS.EXCH.64 URZ, [UR8+0x5048], UR6 ;  /* 0x00504806083f75b2 */ /* 0x0002e20008000100 */
[----:B------:R-:W-:Y:S01]  /*0260*/  NOP ;  /* 0x0000000000007918 */ /* 0x000fe20000000000 */
.L_x_2:
[----:B------:R-:W4:Y:S01]  /*0270*/  SHFL.IDX PT, R0, R8, RZ, 0x1f ;  /* 0x00001fff08007589 */ /* 0x000f2200000e0000 */
[----:B------:R-:W-:Y:S01]  /*0280*/  NOP ;  /* 0x0000000000007918 */ /* 0x000fe20000000000 */
[----:B----4-:R-:W-:-:S13]  /*0290*/  ISETP.NE.AND P0, PT, R0, RZ, PT ;  /* 0x000000ff0000720c */ /* 0x010fda0003f05270 */
[----:B------:R-:W-:Y:S05]  /*02a0*/  @P0 BRA `(.L_x_3) ;  /* 0x0000000000580947 */ /* 0x000fea0003800000 */
[----:B-1----:R-:W1:Y:S01]  /*02b0*/  S2UR UR5, SR_CgaCtaId ;  /* 0x00000000000579c3 */ /* 0x002e620000008800 */
[----:B------:R-:W-:Y:S01]  /*02c0*/  UMOV UR4, 0x400 ;  /* 0x0000040000047882 */ /* 0x000fe20000000000 */
[----:B------:R-:W-:Y:S01]  /*02d0*/  UMOV UR6, 0x1 ;  /* 0x0000000100067882 */ /* 0x000fe20000000000 */
[----:B------:R-:W-:Y:S01]  /*02e0*/  UMOV UR7, 0x80 ;  /* 0x0000008000077882 */ /* 0x000fe20000000000 */
[----:B------:R-:W-:Y:S01]  /*02f0*/  ELECT P0, URZ, PT ;  /* 0x00000000003f782f */ /* 0x000fe20003800000 */
[----:B-1----:R-:W-:Y:S02]  /*0300*/  ULEA UR8, UR5, UR4, 0x18 ;  /* 0x0000000405087291 */ /* 0x002fe4000f8ec03f */
[----:B------:R-:W-:-:S04]  /*0310*/  UIADD3 UR4, -UR6, 0x100000, URZ ;  /* 0x0010000006047890 */ /* 0x000fc8000fffe13f */
[----:B------:R-:W-:Y:S02]  /*0320*/  USHF.L.U32 UR5, UR4, 0xb, URZ ;  /* 0x0000000b04057899 */ /* 0x000fe4000800063f */
[----:B------:R-:W-:Y:S02]  /*0330*/  USHF.L.U32 UR4, UR4, 0x1, URZ ;  /* 0x0000000104047899 */ /* 0x000fe4000800063f */
[----:B------:R-:W-:-:S04]  /*0340*/  UIADD3 UR6, -UR7, 0x100000, URZ ;  /* 0x0010000007067890 */ /* 0x000fc8000fffe13f */
[----:B------:R-:W-:Y:S02]  /*0350*/  USHF.L.U32 UR7, UR6, 0xb, URZ ;  /* 0x0000000b06077899 */ /* 0x000fe4000800063f */
[----:B------:R-:W-:Y:S01]  /*0360*/  USHF.L.U32 UR6, UR6, 0x1, URZ ;  /* 0x0000000106067899 */ /* 0x000fe2000800063f */
[----:B------:R-:W1:Y:S03]  /*0370*/  FENCE.VIEW.ASYNC.S ;  /* 0x00000000000073c6 */ /* 0x000e660000000000 */
[----:B-1----:R4:W1:Y:S08]  /*0380*/  SYNCS.EXCH.64 URZ, [UR8+0x5000], UR4 ;  /* 0x00500004083f75b2 */ /* 0x0028700008000100 */
[----:B------:R4:W1:Y:S01]  /*0390*/  SYNCS.EXCH.64 URZ, [UR8+0x5020], UR6 ;  /* 0x00502006083f75b2 */ /* 0x0008620008000100 */
[----:B------:R4:W1:Y:S01]  /*03a0*/  SYNCS.EXCH.64 URZ, [UR8+0x5008], UR4 ;  /* 0x00500804083f75b2 */ /* 0x0008620008000100 */
[----:B------:R4:W1:Y:S01]  /*03b0*/  SYNCS.EXCH.64 URZ, [UR8+0x5028], UR6 ;  /* 0x00502806083f75b2 */ /* 0x0008620008000100 */
[----:B------:R4:W1:Y:S01]  /*03c0*/  SYNCS.EXCH.64 URZ, [UR8+0x5010], UR4 ;  /* 0x00501004083f75b2 */ /* 0x0008620008000100 */
[----:B------:R4:W1:Y:S01]  /*03d0*/  SYNCS.EXCH.64 URZ, [UR8+0x5030], UR6 ;  /* 0x00503006083f75b2 */ /* 0x0008620008000100 */
[----:B------:R4:W1:Y:S01]  /*03e0*/  SYNCS.EXCH.64 URZ, [UR8+0x5018], UR4 ;  /* 0x00501804083f75b2 */ /* 0x0008620008000100 */
[----:B------:R4:W1:Y:S02]  /*03f0*/  SYNCS.EXCH.64 URZ, [UR8+0x5038], UR6 ;  /* 0x00503806083f75b2 */ /* 0x0008640008000100 */
[----:B----4-:R-:W-:Y:S01]  /*0400*/  NOP ;  /* 0x0000000000007918 */ /* 0x010fe20000000000 */
.L_x_3:
        /* <DEDUP_REMOVED lines=18> */
[----:B------:R4:W1:Y:S02]  /*0530*/  SYNCS.EXCH.64 URZ, [UR8+0x5058], UR6 ;  /* 0x00505806083f75b2 */ /* 0x0008640008000100 */
[----:B----4-:R-:W-:Y:S01]  /*0540*/  NOP ;  /* 0x0000000000007918 */ /* 0x010fe20000000000 */
.L_x_4:
[----:B------:R-:W4:Y:S01]  /*0550*/  SHFL.IDX PT, R8, R8, RZ, 0x1f ;  /* 0x00001fff08087589 */ /* 0x000f2200000e0000 */
[----:B------:R-:W-:Y:S01]  /*0560*/  ELECT P0, URZ, PT ;  /* 0x00000000003f782f */ /* 0x000fe20003800000 */
[----:B------:R-:W-:Y:S01]  /*0570*/  NOP ;  /* 0x0000000000007918 */ /* 0x000fe20000000000 */
[----:B------:R-:W4:Y:S01]  /*0580*/  S2UR UR36, SR_CTAID.Y ;  /* 0x00000000002479c3 */ /* 0x000f220000002600 */
[----:B------:R-:W-:Y:S01]  /*0590*/  BSSY B0, `(.L_x_5) ;  /* 0x0000023000007945 */ /* 0x000fe20003800000 */
[----:B------:R-:W-:Y:S01]  /*05a0*/  IMAD.MOV.U32 R7, RZ, RZ, RZ ;  /* 0x000000ffff077224 */ /* 0x000fe200078e00ff */
[----:B------:R-:W-:-:S05]  /*05b0*/  LOP3.LUT R16, R17, 0x7f, RZ, 0xc0, !PT ;  /* 0x0000007f11107812 */ /* 0x000fca00078ec0ff */
[----:B------:R-:W4:Y:S08]  /*05c0*/  S2UR UR37, SR_CTAID.Z ;  /* 0x00000000002579c3 */ /* 0x000f300000002700 */
[----:B-123--:R-:W-:Y:S01]  /*05d0*/  BAR.SYNC.DEFER_BLOCKING 0x0 ;  /* 0x0000000000007b1d */ /* 0x00efe20000010000 */
[----:B----4-:R-:W-:-:S13]  /*05e0*/  ISETP.EQ.AND P1, PT, R8, RZ, P0 ;  /* 0x000000ff0800720c */ /* 0x010fda0000722270 */
[----:B------:R-:W-:Y:S05]  /*05f0*/  @!P1 BRA `(.L_x_6) ;  /* 0x0000000000709947 */ /* 0x000fea0003800000 */
[----:B------:R-:W1:Y:S01]  /*0600*/  S2R R3, SR_CgaCtaId ;  /* 0x0000000000037919 */ /* 0x000e620000008800 */
[----:B------:R-:W-:Y:S01]  /*0610*/  MOV R0, 0x400 ;  /* 0x0000040000007802 */ /* 0x000fe20000000f00 */
[----:B------:R-:W-:Y:S01]  /*0620*/  IMAD.MOV.U32 R2, RZ, RZ, 0x1 ;  /* 0x00000001ff027424 */ /* 0x000fe200078e00ff */
[----:B------:R-:W-:Y:S02]  /*0630*/  ISETP.NE.AND P3, PT, R16, RZ, PT ;  /* 0x000000ff1000720c */ /* 0x000fe40003f65270 */
[----:B-1----:R-:W-:Y:S02]  /*0640*/  LEA R3, R3, R0, 0x18 ;  /* 0x0000000003037211 */ /* 0x002fe400078ec0ff */
[----:B------:R-:W-:-:S04]  /*0650*/  SHF.L.U32 R0, R2, 0x1f, RZ ;  /* 0x0000001f02007819 */ /* 0x000fc800000006ff */
[----:B------:R-:W1:Y:S02]  /*0660*/  SYNCS.PHASECHK.TRANS64.TRYWAIT P2, [R3+URZ+0x5048], R0 ;  /* 0x00504800030075a7 */ /* 0x000e64000804017f */
[----:B-1----:R-:W-:Y:S05]  /*0670*/  @!P2 BRA `(.L_x_7) ;  /* 0x00000048001ca947 */ /* 0x002fea0003800000 */
.L_x_57:
[----:B------:R-:W-:Y:S05]  /*0680*/  @P3 BRA `(.L_x_8) ;  /* 0x0000000000143947 */ /* 0x000fea0003800000 */
[----:B------:R-:W-:Y:S02]  /*0690*/  LOP3.LUT P2, RZ, R17, 0x1f, RZ, 0xc0, !PT ;  /* 0x0000001f11ff7812 */ /* 0x000fe4000784c0ff */
[----:B-1----:R-:W-:-:S04]  /*06a0*/  MOV R0, 0x1000 ;  /* 0x0000100000007802 */ /* 0x002fc80000000f00 */
[----:B------:R2:W-:Y:S07]  /*06b0*/  SYNCS.ARRIVE.TRANS64 RZ, [R3+URZ+0x5040], R0 ;  /* 0x0050400003ff79a7 */ /* 0x0005ee000800003f */
[----:B------:R-:W-:Y:S05]  /*06c0*/  @!P2 BRA `(.L_x_8) ;  /* 0x000000000004a947 */ /* 0x000fea0003800000 */
[----:B------:R-:W-:Y:S01]  /*06d0*/  BPT.TRAP 0x1 ;  /* 0x000000040000795c */ /* 0x000fe20000300000 */
.L_x_8:
[----:B------:R-:W3:Y:S01]  /*06e0*/  S2UR UR11, SR_CTAID.X ;  /* 0x00000000000b79c3 */ /* 0x000ee20000002500 */
[----:B------:R-:W-:Y:S01]  /*06f0*/  R2UR UR8, R3 ;  /* 0x00000000030872ca */ /* 0x000fe200000e0000 */
[----:B------:R-:W-:Y:S01]  /*0700*/  ULDC.64 UR4, c[0x0][0x198] ;  /* 0x0000660000047ab9 */ /* 0x000fe20000000a00 */
[----:B------:R-:W-:Y:S01]  /*0710*/  UMOV UR6, 0x0 ;  /* 0x0000000000067882 */ /* 0x000fe20000000000 */
[----:B------:R-:W-:Y:S01]  /*0720*/  UIADD3 UR4, UP0, UR4, 0xf0, URZ ;  /* 0x000000f004047890 */ /* 0x000fe2000ff1e03f */
[----:B------:R-:W-:Y:S01]  /*0730*/  UMOV UR7, 0x10000000 ;  /* 0x1000000000077882 */ /* 0x000fe20000000000 */
[----:B------:R-:W-:Y:S02]  /*0740*/  UMOV UR10, URZ ;  /* 0x0000003f000a7c82 */ /* 0x000fe40008000000 */
[----:B------:R-:W-:Y:S01]  /*0750*/  UIADD3.X UR5, URZ, UR5, URZ, UP0, !UPT ;  /* 0x000000053f057290 */ /* 0x000fe200087fe43f */
[----:B------:R-:W-:Y:S01]  /*0760*/  UMOV UR12, UR36 ;  /* 0x00000024000c7c82 */ /* 0x000fe20008000000 */
[----:B------:R-:W-:-:S04]  /*0770*/  UMOV UR13, UR37 ;  /* 0x00000025000d7c82 */ /* 0x000fc80008000000 */
[----:B------:R-:W-:Y:S02]  /*0780*/  UIADD3 UR9, UR8, 0x5040, URZ ;  /* 0x0000504008097890 */ /* 0x000fe4000fffe03f */
[----:B---3--:R-:W-:-:S09]  /*0790*/  USHF.L.U32 UR11, UR11, 0x6, URZ ;  /* 0x000000060b0b7899 */ /* 0x008fd2000800063f */
[----:B------:R3:W-:Y:S02]  /*07a0*/  UTMALDG.4D [UR8], [UR4], desc[UR6] ;  /* 0x00000608040075b4 */ /* 0x0007e40008019000 */
[----:B---3--:R-:W-:Y:S01]  /*07b0*/  NOP ;  /* 0x0000000000007918 */ /* 0x008fe20000000000 */
.L_x_6:
[----:B------:R-:W-:Y:S05]  /*07c0*/  BSYNC B0 ;  /* 0x0000000000007941 */ /* 0x000fea0003800000 */
.L_x_5:
[----:B------:R-:W1:Y:S01]  /*07d0*/  LDC R10, c[0x0][0x28c] ;  /* 0x0000a300ff0a7b82 */ /* 0x000e620000000800 */
[----:B------:R-:W-:Y:S01]  /*07e0*/  BSSY B0, `(.L_x_9) ;  /* 0x0000090000007945 */ /* 0x000fe20003800000 */
[----:B------:R-:W-:Y:S01]  /*07f0*/  IMAD.MOV.U32 R4, RZ, RZ, 0x1 ;  /* 0x00000001ff047424 */ /* 0x000fe200078e00ff */
[----:B------:R-:W-:Y:S01]  /*0800*/  MOV R5, RZ ;  /* 0x000000ff00057202 */ /* 0x000fe20000000f00 */
[----:B-12---:R-:W-:-:S05]  /*0810*/  VIADD R0, R10, 0x3f ;  /* 0x0000003f0a007836 */ /* 0x006fca0000000000 */
[----:B------:R-:W-:-:S04]  /*0820*/  SHF.R.S32.HI R3, RZ, 0x1f, R0 ;  /* 0x0000001fff037819 */ /* 0x000fc80000011400 */
[----:B------:R-:W-:-:S04]  /*0830*/  LEA.HI R3, R3, R0, RZ, 0x6 ;  /* 0x0000000003037211 */ /* 0x000fc800078f30ff */
[----:B------:R-:W-:-:S05]  /*0840*/  SHF.R.S32.HI R12, RZ, 0x6, R3 ;  /* 0x00000006ff0c7819 */ /* 0x000fca0000011403 */
[----:B------:R-:W-:Y:S01]  /*0850*/  IMAD.SHL.U32 R6, R12, 0x2, RZ ;  /* 0x000000020c067824 */ /* 0x000fe200078e00ff */
[----:B------:R-:W-:Y:S06]  /*0860*/  @!P1 BRA `(.L_x_10) ;  /* 0x00000008001c9947 */ /* 0x000fec0003800000 */
[----:B------:R-:W-:Y:S01]  /*0870*/  ISETP.GE.AND P1, PT, R10, 0x1, PT ;  /* 0x000000010a00780c */ /* 0x000fe20003f26270 */
[----:B------:R-:W-:Y:S01]  /*0880*/  IMAD.MOV.U32 R7, RZ, RZ, RZ ;  /* 0x000000ffff077224 */ /* 0x000fe200078e00ff */
[----:B------:R-:W-:Y:S02]  /*0890*/  LOP3.LUT R9, R17, 0x1f, RZ, 0xc0, !PT ;  /* 0x0000001f11097812 */ /* 0x000fe400078ec0ff */
[----:B------:R-:W-:-:S09]  /*08a0*/  MOV R5, RZ ;  /* 0x000000ff00057202 */ /* 0x000fd20000000f00 */
        /* <DEDUP_REMOVED lines=9> */
.L_x_58:
[----:B------:R-:W-:Y:S01]  /*0940*/  IMAD.MOV.U32 R5, RZ, RZ, 0x1 ;  /* 0x00000001ff057424 */ /* 0x000fe200078e00ff */
[----:B------:R-:W-:Y:S06]  /*0950*/  @P2 BRA `(.L_x_13) ;  /* 0x0000000000142947 */ /* 0x000fec0003800000 */
[----:B------:R-:W-:Y:S02]  /*0960*/  ISETP.NE.AND P1, PT, R9, RZ, PT ;  /* 0x000000ff0900720c */ /* 0x000fe40003f25270 */
[----:B-1----:R-:W-:-:S04]  /*0970*/  MOV R3, 0x1000 ;  /* 0x0000100000037802 */ /* 0x002fc80000000f00 */
[----:B------:R2:W-:Y:S07]  /*0980*/  SYNCS.ARRIVE.TRANS64 RZ, [R0+URZ+0x5000], R3 ;  /* 0x0050000300ff79a7 */ /* 0x0005ee000800003f */
[----:B------:R-:W-:Y:S05]  /*0990*/  @!P1 BRA `(.L_x_13) ;  /* 0x0000000000049947 */ /* 0x000fea0003800000 */
[----:B------:R-:W-:Y:S01]  /*09a0*/  BPT.TRAP 0x1 ;  /* 0x000000040000795c */ /* 0x000fe20000300000 */
.L_x_13:
[----:B-12---:R-:W1:Y:S01]  /*09b0*/  S2R R3, SR_CgaCtaId ;  /* 0x0000000000037919 */ /* 0x006e620000008800 */
[----:B------:R-:W-:Y:S01]  /*09c0*/  R2UR UR33, R0 ;  /* 0x00000000002172ca */ /* 0x000fe200000e0000 */
[----:B------:R-:W-:Y:S01]  /*09d0*/  ULDC.64 UR4, c[0x0][0x198] ;  /* 0x0000660000047ab9 */ /* 0x000fe20000000a00 */
[----:B------:R-:W-:Y:S01]  /*09e0*/  MOV R0, 0x400 ;  /* 0x0000040000007802 */ /* 0x000fe20000000f00 */
[----:B------:R-:W-:Y:S01]  /*09f0*/  UIADD3 UR4, UP0, UR4, 0x1f0, URZ ;  /* 0x000001f004047890 */ /* 0x000fe2000ff1e03f */
[----:B------:R-:W-:Y:S01]  /*0a00*/  ISETP.NE.AND P2, PT, R16, RZ, PT ;  /* 0x000000ff1000720c */ /* 0x000fe20003f45270 */
[----:B------:R-:W-:Y:S01]  /*0a10*/  UMOV UR6, 0x0 ;  /* 0x0000000000067882 */ /* 0x000fe20000000000 */
[----:B------:R-:W-:Y:S01]  /*0a20*/  UMOV UR7, 0x10000000 ;  /* 0x1000000000077882 */ /* 0x000fe20000000000 */
[----:B------:R-:W-:Y:S01]  /*0a30*/  UIADD3.X UR5, URZ, UR5, URZ, UP0, !UPT ;  /* 0x000000053f057290 */ /* 0x000fe200087fe43f */
[----:B------:R-:W-:Y:S01]  /*0a40*/  UMOV UR34, URZ ;  /* 0x0000003f00227c82 */ /* 0x000fe20008000000 */
[----:B------:R-:W-:-:S04]  /*0a50*/  UMOV UR35, URZ ;  /* 0x0000003f00237c82 */ /* 0x000fc80008000000 */
[----:B------:R-:W-:Y:S02]  /*0a60*/  UIADD3 UR32, UR33, 0x1000, URZ ;  /* 0x0000100021207890 */ /* 0x000fe4000fffe03f */
[----:B------:R-:W-:-:S09]  /*0a70*/  UIADD3 UR33, UR33, 0x5000, URZ ;  /* 0x0000500021217890 */ /* 0x000fd2000fffe03f */
[----:B------:R2:W-:Y:S01]  /*0a80*/  UTMALDG.4D [UR32], [UR4], desc[UR6] ;  /* 0x00000620040075b4 */ /* 0x0005e20008019000 */
[----:B-1----:R-:W-:Y:S01]  /*0a90*/  LEA R2, R3, R0, 0x18 ;  /* 0x0000000003027211 */ /* 0x002fe200078ec0ff */
[----:B------:R-:W-:-:S04]  /*0aa0*/  IMAD.MOV.U32 R3, RZ, RZ, 0x1 ;  /* 0x00000001ff037424 */ /* 0x000fc800078e00ff */
[----:B------:R-:W-:Y:S01]  /*0ab0*/  IMAD R0, R5, 0x8, R2 ;  /* 0x0000000805007824 */ /* 0x000fe200078e0202 */
[----:B------:R-:W-:-:S04]  /*0ac0*/  SHF.L.U32 R3, R3, 0x1f, RZ ;  /* 0x0000001f03037819 */ /* 0x000fc800000006ff */
[----:B------:R-:W1:Y:S02]  /*0ad0*/  SYNCS.PHASECHK.TRANS64.TRYWAIT P1, [R0+URZ+0x5020], R3 ;  /* 0x00502003000075a7 */ /* 0x000e64000802017f */
[----:B-12---:R-:W-:Y:S05]  /*0ae0*/  @!P1 BRA `(.L_x_14) ;  /* 0x0000004400289947 */ /* 0x006fea0003800000 */
.L_x_59:
[----:B------:R-:W-:Y:S01]  /*0af0*/  MOV R7, 0x1 ;  /* 0x0000000100077802 */ /* 0x000fe20000000f00 */
[----:B------:R-:W-:Y:S06]  /*0b00*/  @P2 BRA `(.L_x_15) ;  /* 0x0000000000142947 */ /* 0x000fec0003800000 */
[----:B------:R-:W-:Y:S01]  /*0b10*/  ISETP.NE.AND P1, PT, R9, RZ, PT ;  /* 0x000000ff0900720c */ /* 0x000fe20003f25270 */
[----:B-1----:R-:W-:-:S04]  /*0b20*/  IMAD.MOV.U32 R3, RZ, RZ, 0x1000 ;  /* 0x00001000ff037424 */ /* 0x002fc800078e00ff */
[----:B------:R2:W-:Y:S08]  /*0b30*/  SYNCS.ARRIVE.TRANS64 RZ, [R0+URZ+0x5000], R3 ;  /* 0x0050000300ff79a7 */ /* 0x0005f0000800003f */
[----:B------:R-:W-:Y:S05]  /*0b40*/  @!P1 BRA `(.L_x_15) ;  /* 0x0000000000049947 */ /* 0x000fea0003800000 */
[----:B------:R-:W-:Y:S01]  /*0b50*/  BPT.TRAP 0x1 ;  /* 0x000000040000795c */ /* 0x000fe20000300000 */
.L_x_15:
[C---:B------:R-:W-:Y:S01]  /*0b60*/  IMAD R2, R5.reuse, 0x1000, R2 ;  /* 0x0000100005027824 */ /* 0x040fe200078e0202 */
[----:B------:R-:W-:Y:S01]  /*0b70*/  R2UR UR33, R0 ;  /* 0x00000000002172ca */ /* 0x000fe200000e0000 */
[----:B------:R-:W-:Y:S01]  /*0b80*/  ULDC.64 UR4, c[0x0][0x198] ;  /* 0x0000660000047ab9 */ /* 0x000fe20000000a00 */
[----:B------:R-:W-:Y:S01]  /*0b90*/  UMOV UR6, 0x0 ;  /* 0x0000000000067882 */ /* 0x000fe20000000000 */
[----:B------:R-:W-:Y:S01]  /*0ba0*/  UIADD3 UR4, UP0, UR4, 0x2f0, URZ ;  /* 0x000002f004047890 */ /* 0x000fe2000ff1e03f */
[----:B------:R-:W-:Y:S01]  /*0bb0*/  R2UR UR32, R2 ;  /* 0x00000000022072ca */ /* 0x000fe200000e0000 */
[----:B------:R-:W-:Y:S01]  /*0bc0*/  UMOV UR7, 0x10000000 ;  /* 0x1000000000077882 */ /* 0x000fe20000000000 */
[----:B------:R-:W-:Y:S01]  /*0bd0*/  UMOV UR34, URZ ;  /* 0x0000003f00227c82 */ /* 0x000fe20008000000 */
[----:B------:R-:W-:Y:S01]  /*0be0*/  UIADD3.X UR5, URZ, UR5, URZ, UP0, !UPT ;  /* 0x000000053f057290 */ /* 0x000fe200087fe43f */
[----:B------:R-:W-:Y:S01]  /*0bf0*/  IADD3 R5, R5, 0x1, RZ ;  /* 0x0000000105057810 */ /* 0x000fe20007ffe0ff */
[----:B------:R-:W-:-:S04]  /*0c00*/  UMOV UR35, URZ ;  /* 0x0000003f00237c82 */ /* 0x000fc80008000000 */
[----:B------:R-:W-:-:S04]  /*0c10*/  UIADD3 UR33, UR33, 0x5000, URZ ;  /* 0x0000500021217890 */ /* 0x000fc8000fffe03f */
[----:B------:R-:W-:-:S09]  /*0c20*/  UIADD3 UR32, UR32, 0x1000, URZ ;  /* 0x0000100020207890 */ /* 0x000fd2000fffe03f */
[----:B------:R3:W-:Y:S02]  /*0c30*/  UTMALDG.4D [UR32], [UR4], desc[UR6] ;  /* 0x00000620040075b4 */ /* 0x0007e40008019000 */
[----:B---3--:R-:W-:Y:S01]  /*0c40*/  NOP ;  /* 0x0000000000007918 */ /* 0x008fe20000000000 */
.L_x_11:
[----:B------:R-:W-:Y:S01]  /*0c50*/  ISETP.GE.AND P1, PT, R10, 0x41, PT ;  /* 0x000000410a00780c */ /* 0x000fe20003f26270 */
[----:B------:R-:W-:-:S12]  /*0c60*/  IMAD.MOV.U32 R4, RZ, RZ, 0x1 ;  /* 0x00000001ff047424 */ /* 0x000fd800078e00ff */
[----:B------:R-:W-:Y:S05]  /*0c70*/  @!P1 BRA `(.L_x_16) ;  /* 0x0000000400149947 */ /* 0x000fea0003800000 */
[----:B-12---:R-:W1:Y:S01]  /*0c80*/  S2R R3, SR_CgaCtaId ;  /* 0x0000000000037919 */ /* 0x006e620000008800 */
[----:B------:R-:W-:Y:S01]  /*0c90*/  MOV R0, 0x400 ;  /* 0x0000040000007802 */ /* 0x000fe20000000f00 */
[----:B------:R-:W-:Y:S01]  /*0ca0*/  IMAD.MOV.U32 R2, RZ, RZ, 0x1 ;  /* 0x00000001ff027424 */ /* 0x000fe200078e00ff */
[----:B------:R-:W-:Y:S02]  /*0cb0*/  ISETP.NE.AND P2, PT, R16, RZ, PT ;  /* 0x000000ff1000720c */ /* 0x000fe40003f45270 */
[----:B-1----:R-:W-:Y:S02]  /*0cc0*/  LEA R0, R3, R0, 0x18 ;  /* 0x0000000003007211 */ /* 0x002fe400078ec0ff */
[----:B------:R-:W-:Y:S02]  /*0cd0*/  SHF.L.U32 R3, R2, 0x1f, RZ ;  /* 0x0000001f02037819 */ /* 0x000fe400000006ff */
[----:B------:R-:W-:-:S04]  /*0ce0*/  LEA R2, R5, R0, 0x3 ;  /* 0x0000000005027211 */ /* 0x000fc800078e18ff */
[----:B------:R-:W1:Y:S02]  /*0cf0*/  SYNCS.PHASECHK.TRANS64.TRYWAIT P1, [R2+URZ+0x5020], R3 ;  /* 0x00502003020075a7 */ /* 0x000e64000802017f */
[----:B-1----:R-:W-:Y:S05]  /*0d00*/  @!P1 BRA `(.L_x_17) ;  /* 0x0000004000b49947 */ /* 0x002fea0003800000 */
.L_x_60:
[----:B------:R-:W-:Y:S05]  /*0d10*/  @P2 BRA `(.L_x_18) ;  /* 0x0000000000142947 */ /* 0x000fea0003800000 */
[----:B------:R-:W-:Y:S01]  /*0d20*/  ISETP.NE.AND P1, PT, R9, RZ, PT ;  /* 0x000000ff0900720c */ /* 0x000fe20003f25270 */
[----:B-1----:R-:W-:-:S04]  /*0d30*/  IMAD.MOV.U32 R3, RZ, RZ, 0x1000 ;  /* 0x00001000ff037424 */ /* 0x002fc800078e00ff */
[----:B------:R2:W-:Y:S08]  /*0d40*/  SYNCS.ARRIVE.TRANS64 RZ, [R2+URZ+0x5000], R3 ;  /* 0x0050000302ff79a7 */ /* 0x0005f0000800003f */
[----:B------:R-:W-:Y:S05]  /*0d50*/  @!P1 BRA `(.L_x_18) ;  /* 0x0000000000049947 */ /* 0x000fea0003800000 */
[----:B------:R-:W-:Y:S01]  /*0d60*/  BPT.TRAP 0x1 ;  /* 0x000000040000795c */ /* 0x000fe20000300000 */
.L_x_18:
[----:B-12---:R-:W1:Y:S01]  /*0d70*/  S2R R3, SR_CgaCtaId ;  /* 0x0000000000037919 */ /* 0x006e620000008800 */
[----:B------:R-:W-:Y:S01]  /*0d80*/  IMAD R0, R5, 0x1000, R0 ;  /* 0x0000100005007824 */ /* 0x000fe200078e0200 */
[----:B------:R-:W-:Y:S01]  /*0d90*/  R2UR UR35, R7 ;  /* 0x00000000072372ca */ /* 0x000fe200000e0000 */
[----:B------:R-:W-:Y:S01]  /*0da0*/  ULDC.64 UR4, c[0x0][0x198] ;  /* 0x0000660000047ab9 */ /* 0x000fe20000000a00 */
[----:B------:R-:W-:Y:S01]  /*0db0*/  R2UR UR33, R2 ;  /* 0x00000000022172ca */ /* 0x000fe200000e0000 */
[----:B------:R-:W-:Y:S01]  /*0dc0*/  UIADD3 UR4, UP0, UR4, 0x1f0, URZ ;  /* 0x000001f004047890 */ /* 0x000fe2000ff1e03f */
[----:B------:R-:W-:Y:S01]  /*0dd0*/  R2UR UR32, R0 ;  /* 0x00000000002072ca */ /* 0x000fe200000e0000 */
[----:B------:R-:W-:Y:S01]  /*0de0*/  UMOV UR6, 0x0 ;  /* 0x0000000000067882 */ /* 0x000fe20000000000 */
[----:B------:R-:W-:Y:S01]  /*0df0*/  IADD3 R5, R5, 0x1, RZ ;  /* 0x0000000105057810 */ /* 0x000fe20007ffe0ff */
[----:B------:R-:W-:Y:S01]  /*0e00*/  UIADD3.X UR5, URZ, UR5, URZ, UP0, !UPT ;  /* 0x000000053f057290 */ /* 0x000fe200087fe43f */
[----:B------:R-:W-:Y:S01]  /*0e10*/  MOV R0, 0x400 ;  /* 0x0000040000007802 */ /* 0x000fe20000000f00 */
[----:B------:R-:W-:Y:S01]  /*0e20*/  UMOV UR7, 0x10000000 ;  /* 0x1000000000077882 */ /* 0x000fe20000000000 */
[C---:B------:R-:W-:Y:S01]  /*0e30*/  ISETP.NE.AND P2, PT, R5.reuse, 0x4, PT ;  /* 0x000000040500780c */ /* 0x040fe20003f45270 */
[----:B------:R-:W-:Y:S01]  /*0e40*/  UMOV UR34, URZ ;  /* 0x0000003f00227c82 */ /* 0x000fe20008000000 */
[C---:B------:R-:W-:Y:S01]  /*0e50*/  ISETP.NE.AND P1, PT, R5.reuse, 0x4, PT ;  /* 0x000000040500780c */ /* 0x040fe20003f25270 */
[----:B------:R-:W-:Y:S01]  /*0e60*/  USHF.L.U32 UR35, UR35, 0x6, URZ ;  /* 0x0000000623237899 */ /* 0x000fe2000800063f */
[----:B------:R-:W-:Y:S01]  /*0e70*/  SEL R5, R5, RZ, P2 ;  /* 0x000000ff05057207 */ /* 0x000fe20001000000 */
[----:B------:R-:W-:Y:S01]  /*0e80*/  UIADD3 UR33, UR33, 0x5000, URZ ;  /* 0x0000500021217890 */ /* 0x000fe2000fffe03f */
[----:B------:R-:W-:Y:S01]  /*0e90*/  SEL R4, RZ, 0x1, !P1 ;  /* 0x00000001ff047807 */ /* 0x000fe20004800000 */
[----:B------:R-:W-:Y:S01]  /*0ea0*/  UIADD3 UR32, UR32, 0x1000, URZ ;  /* 0x0000100020207890 */ /* 0x000fe2000fffe03f */
[----:B------:R-:W-:-:S08]  /*0eb0*/  ISETP.NE.AND P2, PT, R16, RZ, PT ;  /* 0x000000ff1000720c */ /* 0x000fd00003f45270 */
[----:B------:R2:W-:Y:S01]  /*0ec0*/  UTMALDG.4D [UR32], [UR4], desc[UR6] ;  /* 0x00000620040075b4 */ /* 0x0005e20008019000 */
[----:B-1----:R-:W-:Y:S02]  /*0ed0*/  LEA R2, R3, R0, 0x18 ;  /* 0x0000000003027211 */ /* 0x002fe400078ec0ff */
[----:B------:R-:W-:-:S03]  /*0ee0*/  SHF.L.U32 R0, R4, 0x1f, RZ ;  /* 0x0000001f04007819 */ /* 0x000fc600000006ff */
[----:B------:R-:W-:-:S04]  /*0ef0*/  IMAD R3, R5, 0x8, R2 ;  /* 0x0000000805037824 */ /* 0x000fc800078e0202 */
[----:B------:R-:W1:Y:S02]  /*0f00*/  SYNCS.PHASECHK.TRANS64.TRYWAIT P1, [R3+URZ+0x5020], R0 ;  /* 0x00502000030075a7 */ /* 0x000e64000802017f */
[----:B-12---:R-:W-:Y:S05]  /*0f10*/  @!P1 BRA `(.L_x_19) ;  /* 0x0000004000449947 */ /* 0x006fea0003800000 */
.L_x_61:
[----:B------:R-:W-:Y:S05]  /*0f20*/  @P2 BRA `(.L_x_20) ;  /* 0x0000000000142947 */ /* 0x000fea0003800000 */
[----:B------:R-:W-:Y:S01]  /*0f30*/  ISETP.NE.AND P1, PT, R9, RZ, PT ;  /* 0x000000ff0900720c */ /* 0x000fe20003f25270 */
[----:B-1----:R-:W-:-:S04]  /*0f40*/  IMAD.MOV.U32 R0, RZ, RZ, 0x1000 ;  /* 0x00001000ff007424 */ /* 0x002fc800078e00ff */
[----:B------:R2:W-:Y:S08]  /*0f50*/  SYNCS.ARRIVE.TRANS64 RZ, [R3+URZ+0x5000], R0 ;  /* 0x0050000003ff79a7 */ /* 0x0005f0000800003f */
[----:B------:R-:W-:Y:S05]  /*0f60*/  @!P1 BRA `(.L_x_20) ;  /* 0x0000000000049947 */ /* 0x000fea0003800000 */
[----:B------:R-:W-:Y:S01]  /*0f70*/  BPT.TRAP 0x1 ;  /* 0x000000040000795c */ /* 0x000fe20000300000 */
.L_x_20:
[----:B------:R-:W-:Y:S01]  /*0f80*/  LEA R2, R5, R2, 0xc ;  /* 0x0000000205027211 */ /* 0x000fe200078e60ff */
[----:B------:R-:W-:Y:S01]  /*0f90*/  ULDC.64 UR4, c[0x0][0x198] ;  /* 0x0000660000047ab9 */ /* 0x000fe20000000a00 */
[----:B------:R-:W-:Y:S01]  /*0fa0*/  R2UR UR35, R7 ;  /* 0x00000000072372ca */ /* 0x000fe200000e0000 */
[----:B------:R-:W-:Y:S01]  /*0fb0*/  UIADD3 UR4, UP0, UR4, 0x2f0, URZ ;  /* 0x000002f004047890 */ /* 0x000fe2000ff1e03f */
[----:B------:R-:W-:Y:S01]  /*0fc0*/  R2UR UR33, R3 ;  /* 0x00000000032172ca */ /* 0x000fe200000e0000 */
[----:B------:R-:W-:Y:S01]  /*0fd0*/  UMOV UR6, 0x0 ;  /* 0x0000000000067882 */ /* 0x000fe20000000000 */
[----:B------:R-:W-:Y:S01]  /*0fe0*/  R2UR UR32, R2 ;  /* 0x00000000022072ca */ /* 0x000fe200000e0000 */
[----:B------:R-:W-:Y:S01]  /*0ff0*/  UIADD3.X UR5, URZ, UR5, URZ, UP0, !UPT ;  /* 0x000000053f057290 */ /* 0x000fe200087fe43f */
[----:B------:R-:W-:Y:S01]  /*1000*/  VIADD R5, R5, 0x1 ;  /* 0x0000000105057836 */ /* 0x000fe20000000000 */
[----:B------:R-:W-:Y:S01]  /*1010*/  UMOV UR7, 0x10000000 ;  /* 0x1000000000077882 */ /* 0x000fe20000000000 */
[----:B------:R-:W-:Y:S01]  /*1020*/  UMOV UR34, URZ ;  /* 0x0000003f00227c82 */ /* 0x000fe20008000000 */
[----:B------:R-:W-:-:S02]  /*1030*/  VIADD R7, R7, 0x1 ;  /* 0x0000000107077836 */ /* 0x000fc40000000000 */
[C---:B------:R-:W-:Y:S02]  /*1040*/  ISETP.NE.AND P1, PT, R5.reuse, 0x4, PT ;  /* 0x000000040500780c */ /* 0x040fe40003f25270 */
[----:B------:R-:W-:Y:S02]  /*1050*/  USHF.L.U32 UR35, UR35, 0x6, URZ ;  /* 0x0000000623237899 */ /* 0x000fe4000800063f */
[----:B------:R-:W-:Y:S01]  /*1060*/  UIADD3 UR33, UR33, 0x5000, URZ ;  /* 0x0000500021217890 */ /* 0x000fe2000fffe03f */
[----:B-12---:R-:W-:Y:S01]  /*1070*/  SEL R3, RZ, 0x1, P1 ;  /* 0x00000001ff037807 */ /* 0x006fe20000800000 */
[----:B------:R-:W-:Y:S01]  /*1080*/  UIADD3 UR32, UR32, 0x1000, URZ ;  /* 0x0000100020207890 */ /* 0x000fe2000fffe03f */
[----:B------:R-:W-:Y:S02]  /*1090*/  SEL R5, R5, RZ, P1 ;  /* 0x000000ff05057207 */ /* 0x000fe40000800000 */
[----:B------:R-:W-:-:S06]  /*10a0*/  LOP3.LUT R4, R4, R3, RZ, 0x3c, !PT ;  /* 0x0000000304047212 */ /* 0x000fcc00078e3cff */
[----:B------:R3:W-:Y:S02]  /*10b0*/  UTMALDG.4D [UR32], [UR4], desc[UR6] ;  /* 0x00000620040075b4 */ /* 0x0007e40008019000 */
[----:B---3--:R-:W-:Y:S01]  /*10c0*/  NOP ;  /* 0x0000000000007918 */ /* 0x008fe20000000000 */
.L_x_16:
[----:B------:R-:W-:-:S07]  /*10d0*/  IADD3 R6, R6, -0x4, RZ ;  /* 0xfffffffc06067810 */ /* 0x000fce0007ffe0ff */
.L_x_10:
[----:B------:R-:W-:Y:S05]  /*10e0*/  BSYNC B0 ;  /* 0x0000000000007941 */ /* 0x000fea0003800000 */
.L_x_9:
[----:B-12---:R-:W1:Y:S01]  /*10f0*/  S2R R3, SR_CgaCtaId ;  /* 0x0000000000037919 */ /* 0x006e620000008800 */
[----:B------:R-:W-:Y:S02]  /*1100*/  MOV R2, 0x400 ;  /* 0x0000040000027802 */ /* 0x000fe40000000f00 */
[----:B------:R-:W-:Y:S02]  /*1110*/  SHF.L.U32 R57, RZ, 0x1f, RZ ;  /* 0x0000001fff397819 */ /* 0x000fe400000006ff */
[----:B-1----:R-:W-:-:S04]  /*1120*/  LEA R2, R3, R2, 0x18 ;  /* 0x0000000203027211 */ /* 0x002fc800078ec0ff */
[----:B------:R-:W1:Y:S02]  /*1130*/  SYNCS.PHASECHK.TRANS64.TRYWAIT P1, [R2+URZ+0x5040], R57 ;  /* 0x00504039020075a7 */ /* 0x000e64000802017f */
[----:B-1----:R-:W-:Y:S05]  /*1140*/  @!P1 BRA `(.L_x_21) ;  /* 0x0000003c00cc9947 */ /* 0x002fea0003800000 */
.L_x_62:
[----:B------:R-:W2:Y:S01]  /*1150*/  SYNCS.PHASECHK.TRANS64.TRYWAIT P1, [R2+URZ+0x5000], R57 ;  /* 0x00500039020075a7 */ /* 0x000ea2000802017f */
[----:B------:R-:W-:Y:S01]  /*1160*/  IMAD.MOV.U32 R3, RZ, RZ, RZ ;  /* 0x000000ffff037224 */ /* 0x000fe200078e00ff */
[----:B--2---:R-:W-:Y:S06]  /*1170*/  @!P1 BRA `(.L_x_22) ;  /* 0x0000003c00d49947 */ /* 0x004fec0003800000 */
.L_x_63:
[----:B------:R-:W-:Y:S05]  /*1180*/  WARPSYNC.ALL ;  /* 0x0000000000007948 */ /* 0x000fea0003800000 */
[C---:B------:R-:W-:Y:S01]  /*1190*/  R2UR UR14, R2.reuse ;  /* 0x00000000020e72ca */ /* 0x040fe200000e0000 */
[----:B------:R-:W-:Y:S01]  /*11a0*/  WARPGROUP.ARRIVE ;  /* 0x00000000000079c5 */ /* 0x000fe20000000000 */
[----:B------:R-:W-:Y:S01]  /*11b0*/  R2UR UR4, R2 ;  /* 0x00000000020472ca */ /* 0x000fe200000e0000 */
[----:B------:R-:W-:Y:S01]  /*11c0*/  UMOV UR5, 0x80000020 ;  /* 0x8000002000057882 */ /* 0x000fe20000000000 */
[----:B------:R-:W-:Y:S01]  /*11d0*/  UMOV UR7, 0x80000020 ;  /* 0x8000002000077882 */ /* 0x000fe20000000000 */
[----:B------:R-:W-:Y:S01]  /*11e0*/  UMOV UR17, 0x80000020 ;  /* 0x8000002000117882 */ /* 0x000fe20000000000 */
[----:B------:R-:W-:-:S07]  /*11f0*/  UMOV UR19, 0x80000020 ;  /* 0x8000002000137882 */ /* 0x000fce0000000000 */
[----:B------:R-:W-:Y:S02]  /*1200*/  UIADD3 UR14, UR14, 0x1000, URZ ;  /* 0x000010000e0e7890 */ /* 0x000fe4000fffe03f */
[----:B------:R-:W-:Y:S02]  /*1210*/  USHF.R.U32.HI UR4, URZ, 0x4, UR4 ;  /* 0x000000043f047899 */ /* 0x000fe40008011604 */
[----:B------:R-:W-:Y:S02]  /*1220*/  USHF.R.U32.HI UR14, URZ, 0x4, UR14 ;  /* 0x000000043f0e7899 */ /* 0x000fe4000801160e */
[----:B------:R-:W-:Y:S02]  /*1230*/  ULOP3.LUT UR4, UR4, 0x3fff, URZ, 0xc0, !UPT ;  /* 0x00003fff04047892 */ /* 0x000fe4000f8ec03f */
[----:B------:R-:W-:Y:S02]  /*1240*/  ULOP3.LUT UR14, UR14, 0x3fff, URZ, 0xc0, !UPT ;  /* 0x00003fff0e0e7892 */ /* 0x000fe4000f8ec03f */
[----:B------:R-:W-:-:S02]  /*1250*/  ULOP3.LUT UR8, UR4, 0x10000, URZ, 0xfc, !UPT ;  /* 0x0001000004087892 */ /* 0x000fc4000f8efc3f */
[----:B------:R-:W-:Y:S02]  /*1260*/  ULOP3.LUT UR20, UR14, 0x10000, URZ, 0xfc, !UPT ;  /* 0x000100000e147892 */ /* 0x000fe4000f8efc3f */
[----:B------:R-:W-:Y:S02]  /*1270*/  UIADD3 UR16, UR8, 0x2, URZ ;  /* 0x0000000208107890 */ /* 0x000fe4000fffe03f */
[----:B------:R-:W-:Y:S01]  /*1280*/  UIADD3 UR18, UR20, 0x2, URZ ;  /* 0x0000000214127890 */ /* 0x000fe2000fffe03f */
[----:B------:R-:W-:Y:S02]  /*1290*/  UMOV UR4, UR8 ;  /* 0x0000000800047c82 */ /* 0x000fe40008000000 */
[----:B------:R-:W-:Y:S02]  /*12a0*/  UMOV UR6, UR20 ;  /* 0x0000001400067c82 */ /* 0x000fe40008000000 */
[----:B------:R-:W-:Y:S01]  /*12b0*/  HGMMA.64x64x16.F32 R24, gdesc[UR4], RZ, !UPT, gsb0 ;  /* 0x00e00000041879f0 */ /* 0x000fe2000c0008ff */
[----:B------:R-:W-:-:S02]  /*12c0*/  ULDC UR6, c[0x0][0x604] ;  /* 0x0001810000067ab9 */ /* 0x000fc40000000800 */
[----:B------:R-:W-:Y:S02]  /*12d0*/  WARPGROUP.DEPBAR.LE gsb0, 0x0 ;  /* 0x00008000000079c5 */ /* 0x000fe40000010000 */
[----:B------:R-:W-:-:S06]  /*12e0*/  WARPGROUP.ARRIVE ;  /* 0x00000000000079c5 */ /* 0x000fcc0000000000 */
[----:B------:R-:W-:Y:S03]  /*12f0*/  HGMMA.64x64x16.F32 R24, gdesc[UR16], R24, gsb0 ;  /* 0x00e00000101879f0 */ /* 0x000fe60008000818 */
[----:B------:R-:W-:Y:S02]  /*1300*/  WARPGROUP.DEPBAR.LE gsb0, 0x0 ;  /* 0x00008000000079c5 */ /* 0x000fe40000010000 */
[----:B------:R-:W-:-:S04]  /*1310*/  FMNMX R9, R24, R25, !PT ;  /* 0x0000001918097209 */ /* 0x000fc80007800000 */
        /* <DEDUP_REMOVED lines=8> */
[----:B------:R-:W-:Y:S02]  /*13a0*/  FMNMX R0, R44, R9, !PT ;  /* 0x000000092c007209 */ /* 0x000fe40007800000 */
[----:B------:R-:W-:Y:S02]  /*13b0*/  FMNMX R9, R26, R27, !PT ;  /* 0x0000001b1a097209 */ /* 0x000fe40007800000 */
[----:B------:R-:W-:Y:S02]  /*13c0*/  FMNMX R11, R45, R0, !PT ;  /* 0x000000002d0b7209 */ /* 0x000fe40007800000 */
[----:B------:R-:W-:Y:S02]  /*13d0*/  FMNMX R0, R30, R9, !PT ;  /* 0x000000091e007209 */ /* 0x000fe40007800000 */
[----:B------:R-:W-:Y:S02]  /*13e0*/  FMNMX R14, R48, R11, !PT ;  /* 0x0000000b300e7209 */ /* 0x000fe40007800000 */
[----:B------:R-:W-:-:S02]  /*13f0*/  FMNMX R9, R31, R0, !PT ;  /* 0x000000001f097209 */ /* 0x000fc40007800000 */
[----:B------:R-:W-:Y:S02]  /*1400*/  FMNMX R11, R49, R14, !PT ;  /* 0x0000000e310b7209 */ /* 0x000fe40007800000 */
[----:B------:R-:W-:Y:S02]  /*1410*/  FMNMX R0, R34, R9, !PT ;  /* 0x0000000922007209 */ /* 0x000fe40007800000 */
[----:B------:R-:W-:Y:S02]  /*1420*/  FMNMX R14, R52, R11, !PT ;  /* 0x0000000b340e7209 */ /* 0x000fe40007800000 */
[----:B------:R-:W-:Y:S02]  /*1430*/  FMNMX R9, R35, R0, !PT ;  /* 0x0000000023097209 */ /* 0x000fe40007800000 */
[----:B------:R-:W-:Y:S02]  /*1440*/  FMNMX R14, R53, R14, !PT ;  /* 0x0000000e350e7209 */ /* 0x000fe40007800000 */
[----:B------:R-:W-:-:S03]  /*1450*/  FMNMX R0, R38, R9, !PT ;  /* 0x0000000926007209 */ /* 0x000fc60007800000 */
[----:B------:R-:W3:Y:S01]  /*1460*/  SHFL.BFLY PT, R11, R14, 0x1, 0x1f ;  /* 0x0c201f000e0b7f89 */ /* 0x000ee200000e0000 */
[----:B------:R-:W-:-:S04]  /*1470*/  FMNMX R9, R39, R0, !PT ;  /* 0x0000000027097209 */ /* 0x000fc80007800000 */
[----:B------:R-:W-:-:S04]  /*1480*/  FMNMX R0, R42, R9, !PT ;  /* 0x000000092a007209 */ /* 0x000fc80007800000 */
[----:B------:R-:W-:-:S04]  /*1490*/  FMNMX R9, R43, R0, !PT ;  /* 0x000000002b097209 */ /* 0x000fc80007800000 */
[----:B------:R-:W-:-:S04]  /*14a0*/  FMNMX R0, R46, R9, !PT ;  /* 0x000000092e007209 */ /* 0x000fc80007800000 */
[----:B------:R-:W-:-:S04]  /*14b0*/  FMNMX R9, R47, R0, !PT ;  /* 0x000000002f097209 */ /* 0x000fc80007800000 */
[----:B------:R-:W-:Y:S02]  /*14c0*/  FMNMX R0, R50, R9, !PT ;  /* 0x0000000932007209 */ /* 0x000fe40007800000 */
[----:B---3--:R-:W-:Y:S02]  /*14d0*/  FMNMX R11, R14, R11, !PT ;  /* 0x0000000b0e0b7209 */ /* 0x008fe40007800000 */
[----:B------:R-:W-:-:S03]  /*14e0*/  FMNMX R9, R51, R0, !PT ;  /* 0x0000000033097209 */ /* 0x000fc60007800000 */
[----:B------:R-:W3:Y:S01]  /*14f0*/  SHFL.BFLY PT, R18, R11, 0x2, 0x1f ;  /* 0x0c401f000b127f89 */ /* 0x000ee200000e0000 */
[----:B------:R-:W-:-:S04]  /*1500*/  FMNMX R0, R54, R9, !PT ;  /* 0x0000000936007209 */ /* 0x000fc80007800000 */
[----:B------:R-:W-:-:S05]  /*1510*/  FMNMX R9, R55, R0, !PT ;  /* 0x0000000037097209 */ /* 0x000fca0007800000 */
[----:B------:R-:W4:Y:S01]  /*1520*/  SHFL.BFLY PT, R14, R9, 0x1, 0x1f ;  /* 0x0c201f00090e7f89 */ /* 0x000f2200000e0000 */
[----:B---3--:R-:W-:-:S04]  /*1530*/  FMNMX R0, R11, R18, !PT ;  /* 0x000000120b007209 */ /* 0x008fc80007800000 */
[----:B------:R-:W-:-:S04]  /*1540*/  FSETP.NEU.AND P1, PT, R0, -INF , PT ;  /* 0xff8000000000780b */ /* 0x000fc80003f2d000 */
[----:B------:R-:W-:Y:S02]  /*1550*/  FSEL R22, R0, RZ, P1 ;  /* 0x000000ff00167208 */ /* 0x000fe40000800000 */
[----:B----4-:R-:W-:-:S03]  /*1560*/  FMNMX R14, R9, R14, !PT ;  /* 0x0000000e090e7209 */ /* 0x010fc60007800000 */
[----:B------:R-:W-:Y:S02]  /*1570*/  FMUL R22, R22, UR6 ;  /* 0x0000000616167c20 */ /* 0x000fe40008400000 */
[----:B------:R-:W3:Y:S02]  /*1580*/  SHFL.BFLY PT, R13, R14, 0x2, 0x1f ;  /* 0x0c401f000e0d7f89 */ /* 0x000ee400000e0000 */
[--C-:B------:R-:W-:Y:S01]  /*1590*/  FFMA R24, R24, UR6, -R22.reuse ;  /* 0x0000000618187c23 */ /* 0x100fe20008000816 */
[--C-:B------:R-:W-:Y:S01]  /*15a0*/  FFMA R25, R25, UR6, -R22.reuse ;  /* 0x0000000619197c23 */ /* 0x100fe20008000816 */
[--C-:B------:R-:W-:Y:S01]  /*15b0*/  FFMA R18, R29, UR6, -R22.reuse ;  /* 0x000000061d127c23 */ /* 0x100fe20008000816 */
[--C-:B------:R-:W-:Y:S01]  /*15c0*/  FFMA R15, R32, UR6, -R22.reuse ;  /* 0x00000006200f7c23 */ /* 0x100fe20008000816 */
[--C-:B------:R-:W-:Y:S01]  /*15d0*/  FFMA R20, R33, UR6, -R22.reuse ;  /* 0x0000000621147c23 */ /* 0x100fe20008000816 */
[----:B------:R-:W-:Y:S01]  /*15e0*/  FSETP.GEU.AND P3, PT, R24, -126, PT ;  /* 0xc2fc00001800780b */ /* 0x000fe20003f6e000 */
        /* <DEDUP_REMOVED lines=9> */
[--C-:B------:R-:W-:Y:S01]  /*1680*/  FFMA R44, R44, UR6, -R22.reuse ;  /* 0x000000062c2c7c23 */ /* 0x100fe20008000816 */
[--C-:B------:R-:W-:Y:S01]  /*1690*/  FFMA R45, R45, UR6, -R22.reuse ;  /* 0x000000062d2d7c23 */ /* 0x100fe20008000816 */
[--C-:B------:R-:W-:Y:S01]  /*16a0*/  FFMA R48, R48, UR6, -R22.reuse ;  /* 0x0000000630307c23 */ /* 0x100fe20008000816 */
[----:B------:R-:W-:Y:S01]  /*16b0*/  @!P3 FMUL R24, R24, 0.5 ;  /* 0x3f0000001818b820 */ /* 0x000fe20000400000 */
[--C-:B------:R-:W-:Y:S01]  /*16c0*/  FFMA R49, R49, UR6, -R22.reuse ;  /* 0x0000000631317c23 */ /* 0x100fe20008000816 */
[----:B------:R-:W-:Y:S01]  /*16d0*/  @!P6 FMUL R25, R25, 0.5 ;  /* 0x3f0000001919e820 */ /* 0x000fe20000400000 */
[--C-:B------:R-:W-:Y:S01]  /*16e0*/  FFMA R52, R52, UR6, -R22.reuse ;  /* 0x0000000634347c23 */ /* 0x100fe20008000816 */
[----:B---3--:R-:W-:Y:S01]  /*16f0*/  FMNMX R9, R14, R13, !PT ;  /* 0x0000000d0e097209 */ /* 0x008fe20007800000 */
[----:B------:R3:W4:Y:S01]  /*1700*/  MUFU.EX2 R11, R24 ;  /* 0x00000018000b7308 */ /* 0x0007220000000800 */
[----:B------:R-:W-:Y:S01]  /*1710*/  @!P4 FMUL R18, R18, 0.5 ;  /* 0x3f0000001212c820 */ /* 0x000fe20000400000 */
[----:B------:R-:W-:Y:S01]  /*1720*/  @!P1 FMUL R15, R15, 0.5 ;  /* 0x3f0000000f0f9820 */ /* 0x000fe20000400000 */
[----:B------:R-:W-:Y:S01]  /*1730*/  FSETP.NEU.AND P2, PT, R9, -INF , PT ;  /* 0xff8000000900780b */ /* 0x000fe20003f4d000 */
[----:B------:R-:W-:Y:S01]  /*1740*/  @!P5 FMUL R28, R28, 0.5 ;  /* 0x3f0000001c1cd820 */ /* 0x000fe20000400000 */
[----:B------:R-:W-:-:S02]  /*1750*/  FFMA R53, R53, UR6, -R22 ;  /* 0x0000000635357c23 */ /* 0x000fc40008000816 */
[----:B------:R-:W-:Y:S01]  /*1760*/  FSEL R19, R9, RZ, P2 ;  /* 0x000000ff09137208 */ /* 0x000fe20001000000 */
[----:B------:R-:W5:Y:S01]  /*1770*/  MUFU.EX2 R14, R25 ;  /* 0x00000019000e7308 */ /* 0x000f620000000800 */
[----:B------:R-:W-:-:S03]  /*1780*/  FSETP.GEU.AND P2, PT, R20, -126, PT ;  /* 0xc2fc00001400780b */ /* 0x000fc60003f4e000 */
[----:B---3--:R-:W-:-:S04]  /*1790*/  FMUL R24, R19, UR6 ;  /* 0x0000000613187c20 */ /* 0x008fc80008400000 */
[--C-:B------:R-:W-:Y:S01]  /*17a0*/  FFMA R19, R26, UR6, -R24.reuse ;  /* 0x000000061a137c23 */ /* 0x100fe20008000818 */
[----:B------:R-:W3:Y:S01]  /*17b0*/  MUFU.EX2 R18, R18 ;  /* 0x0000001200127308 */ /* 0x000ee20000000800 */
[----:B----4-:R-:W-:Y:S01]  /*17c0*/  @!P3 FMUL R11, R11, R11 ;  /* 0x0000000b0b0bb220 */ /* 0x010fe20000400000 */
[--C-:B------:R-:W-:Y:S01]  /*17d0*/  FFMA R27, R27, UR6, -R24.reuse ;  /* 0x000000061b1b7c23 */ /* 0x100fe20008000818 */
[--C-:B------:R-:W-:Y:S01]  /*17e0*/  FFMA R23, R30, UR6, -R24.reuse ;  /* 0x000000061e177c23 */ /* 0x100fe20008000818 */
[----:B------:R-:W-:Y:S01]  /*17f0*/  FSETP.GEU.AND P3, PT, R19, -126, PT ;  /* 0xc2fc00001300780b */ /* 0x000fe20003f6e000 */
[----:B------:R-:W-:Y:S01]  /*1800*/  @!P2 FMUL R20, R20, 0.5 ;  /* 0x3f0000001414a820 */ /* 0x000fe20000400000 */
[--C-:B------:R-:W-:Y:S01]  /*1810*/  FFMA R29, R34, UR6, -R24.reuse ;  /* 0x00000006221d7c23 */ /* 0x100fe20008000818 */
[--C-:B------:R-:W-:Y:S01]  /*1820*/  FFMA R34, R35, UR6, -R24.reuse ;  /* 0x0000000623227c23 */ /* 0x100fe20008000818 */
[----:B------:R4:W1:Y:S01]  /*1830*/  MUFU.EX2 R13, R28 ;  /* 0x0000001c000d7308 */ /* 0x0008620000000800 */
[----:B-----5:R-:W-:Y:S01]  /*1840*/  @!P6 FMUL R14, R14, R14 ;  /* 0x0000000e0e0ee220 */ /* 0x020fe20000400000 */
[----:B------:R-:W5:Y:S01]  /*1850*/  SYNCS.PHASECHK.TRANS64.TRYWAIT P6, [R2+URZ+0x5008], R57 ;  /* 0x00500839020075a7 */ /* 0x000f6200080c017f */
[--C-:B------:R-:W-:Y:S01]  /*1860*/  FFMA R36, R39, UR6, -R24.reuse ;  /* 0x0000000627247c23 */ /* 0x100fe20008000818 */
[--C-:B------:R-:W-:Y:S01]  /*1870*/  FFMA R42, R42, UR6, -R24.reuse ;  /* 0x000000062a2a7c23 */ /* 0x100fe20008000818 */
[--C-:B------:R-:W-:Y:S01]  /*1880*/  FFMA R43, R43, UR6, -R24.reuse ;  /* 0x000000062b2b7c23 */ /* 0x100fe20008000818 */
[--C-:B------:R-:W-:Y:S01]  /*1890*/  FFMA R46, R46, UR6, -R24.reuse ;  /* 0x000000062e2e7c23 */ /* 0x100fe20008000818 */
[--C-:B------:R-:W-:Y:S01]  /*18a0*/  FFMA R47, R47, UR6, -R24.reuse ;  /* 0x000000062f2f7c23 */ /* 0x100fe20008000818 */
[----:B------:R-:W2:Y:S01]  /*18b0*/  MUFU.EX2 R15, R15 ;  /* 0x0000000f000f7308 */ /* 0x000ea20000000800 */
[----:B------:R-:W-:Y:S01]  /*18c0*/  @!P3 FMUL R19, R19, 0.5 ;  /* 0x3f0000001313b820 */ /* 0x000fe20000400000 */
[----:B---3--:R-:W-:Y:S01]  /*18d0*/  @!P4 FMUL R18, R18, R18 ;  /* 0x000000121212c220 */ /* 0x008fe20000400000 */
[--C-:B----4-:R-:W-:Y:S01]  /*18e0*/  FFMA R28, R31, UR6, -R24.reuse ;  /* 0x000000061f1c7c23 */ /* 0x110fe20008000818 */
[----:B------:R-:W-:Y:S01]  /*18f0*/  FSETP.GEU.AND P4, PT, R27, -126, PT ;  /* 0xc2fc00001b00780b */ /* 0x000fe20003f8e000 */
[--C-:B------:R-:W-:Y:S01]  /*1900*/  FFMA R31, R38, UR6, -R24.reuse ;  /* 0x00000006261f7c23 */ /* 0x100fe20008000818 */
[--C-:B------:R-:W-:Y:S01]  /*1910*/  FFMA R50, R50, UR6, -R24.reuse ;  /* 0x0000000632327c23 */ /* 0x100fe20008000818 */
[--C-:B------:R-:W-:Y:S01]  /*1920*/  FFMA R51, R51, UR6, -R24.reuse ;  /* 0x0000000633337c23 */ /* 0x100fe20008000818 */
[----:B------:R-:W3:Y:S01]  /*1930*/  MUFU.EX2 R20, R20 ;  /* 0x0000001400147308 */ /* 0x000ee20000000800 */
[----:B-1----:R-:W-:Y:S01]  /*1940*/  @!P5 FMUL R13, R13, R13 ;  /* 0x0000000d0d0dd220 */ /* 0x002fe20000400000 */
[----:B------:R-:W-:Y:S01]  /*1950*/  FSETP.GEU.AND P5, PT, R21, -126, PT ;  /* 0xc2fc00001500780b */ /* 0x000fe20003fae000 */
[--C-:B------:R-:W-:Y:S01]  /*1960*/  FFMA R54, R54, UR6, -R24.reuse ;  /* 0x0000000636367c23 */ /* 0x100fe20008000818 */
[----:B------:R-:W-:-:S02]  /*1970*/  FFMA R55, R55, UR6, -R24 ;  /* 0x0000000637377c23 */ /* 0x000fc40008000818 */
[----:B------:R-:W-:Y:S02]  /*1980*/  P2R R25, PR, RZ, 0x20 ;  /* 0x00000020ff197803 */ /* 0x000fe40000000000 */
[----:B------:R-:W1:Y:S01]  /*1990*/  MUFU.EX2 R19, R19 ;  /* 0x0000001300137308 */ /* 0x000e620000000800 */
[----:B--2---:R-:W-:Y:S01]  /*19a0*/  @!P1 FMUL R15, R15, R15 ;  /* 0x0000000f0f0f9220 */ /* 0x004fe20000400000 */
[----:B------:R-:W-:Y:S01]  /*19b0*/  FSETP.GEU.AND P1, PT, R23, -126, PT ;  /* 0xc2fc00001700780b */ /* 0x000fe20003f2e000 */
[----:B------:R-:W-:-:S04]  /*19c0*/  @!P4 FMUL R27, R27, 0.5 ;  /* 0x3f0000001b1bc820 */ /* 0x000fc80000400000 */
[----:B------:R-:W-:Y:S01]  /*19d0*/  @!P5 FMUL R21, R21, 0.5 ;  /* 0x3f0000001515d820 */ /* 0x000fe20000400000 */
[----:B------:R-:W2:Y:S01]  /*19e0*/  MUFU.EX2 R22, R27 ;  /* 0x0000001b00167308 */ /* 0x000ea20000000800 */
[----:B---3--:R-:W-:Y:S01]  /*19f0*/  @!P2 FMUL R20, R20, R20 ;  /* 0x000000141414a220 */ /* 0x008fe20000400000 */
[----:B------:R-:W-:Y:S02]  /*1a00*/  FSETP.GEU.AND P2, PT, R28, -126, PT ;  /* 0xc2fc00001c00780b */ /* 0x000fe40003f4e000 */
[----:B------:R-:W-:-:S03]  /*1a10*/  FSETP.GEU.AND P5, PT, R29, -126, PT ;  /* 0xc2fc00001d00780b */ /* 0x000fc60003fae000 */
[----:B------:R-:W-:Y:S01]  /*1a20*/  @!P1 FMUL R23, R23, 0.5 ;  /* 0x3f00000017179820 */ /* 0x000fe20000400000 */
[----:B------:R-:W3:Y:S01]  /*1a30*/  MUFU.EX2 R21, R21 ;  /* 0x0000001500157308 */ /* 0x000ee20000000800 */
[----:B-1----:R-:W-:Y:S01]  /*1a40*/  @!P3 FMUL R19, R19, R19 ;  /* 0x000000131313b220 */ /* 0x002fe20000400000 */
[----:B------:R-:W-:-:S05]  /*1a50*/  FSETP.GEU.AND P3, PT, R32, -126, PT ;  /* 0xc2fc00002000780b */ /* 0x000fca0003f6e000 */
[----:B------:R-:W-:Y:S01]  /*1a60*/  @!P2 FMUL R28, R28, 0.5 ;  /* 0x3f0000001c1ca820 */ /* 0x000fe20000400000 */
[----:B------:R-:W1:Y:S01]  /*1a70*/  MUFU.EX2 R23, R23 ;  /* 0x0000001700177308 */ /* 0x000e620000000800 */
[----:B--2---:R-:W-:Y:S01]  /*1a80*/  @!P4 FMUL R22, R22, R22 ;  /* 0x000000161616c220 */ /* 0x004fe20000400000 */
[----:B------:R-:W-:-:S05]  /*1a90*/  FSETP.GEU.AND P4, PT, R40, -126, PT ;  /* 0xc2fc00002800780b */ /* 0x000fca0003f8e000 */
[----:B------:R-:W-:Y:S01]  /*1aa0*/  @!P3 FMUL R32, R32, 0.5 ;  /* 0x3f0000002020b820 */ /* 0x000fe20000400000 */
[----:B------:R-:W2:Y:S01]  /*1ab0*/  MUFU.EX2 R28, R28 ;  /* 0x0000001c001c7308 */ /* 0x000ea20000000800 */
[----:B---3-5:R-:W-:Y:S06]  /*1ac0*/  @!P6 BRA `(.L_x_23) ;  /* 0x000000340094e947 */ /* 0x028fec0003800000 */
.L_x_64:
[----:B-1----:R-:W-:Y:S01]  /*1ad0*/  @!P1 FMUL R23, R23, R23 ;  /* 0x0000001717179220 */ /* 0x002fe20000400000 */
[----:B--2---:R-:W-:Y:S01]  /*1ae0*/  @!P2 FMUL R28, R28, R28 ;  /* 0x0000001c1c1ca220 */ /* 0x004fe20000400000 */
[----:B------:R-:W-:Y:S01]  /*1af0*/  ISETP.NE.AND P6, PT, R25, RZ, PT ;  /* 0x000000ff1900720c */ /* 0x000fe20003fc5270 */
[----:B------:R-:W-:Y:S01]  /*1b00*/  UIADD3 UR6, UR14, 0x100, URZ ;  /* 0x000001000e067890 */ /* 0x000fe2000fffe03f */
[----:B------:R-:W-:Y:S01]  /*1b10*/  F2FP.F16.F32.PACK_AB R24, R14, R11 ;  /* 0x0000000b0e18723e */ /* 0x000fe200000000ff */
[----:B------:R-:W-:Y:S01]  /*1b20*/  UMOV UR7, 0x80000020 ;  /* 0x8000002000077882 */ /* 0x000fe20000000000 */
[----:B------:R-:W-:Y:S01]  /*1b30*/  F2FP.F16.F32.PACK_AB R26, R18, R13 ;  /* 0x0000000d121a723e */ /* 0x000fe200000000ff */
[----:B------:R-:W1:Y:S01]  /*1b40*/  MUFU.EX2 R32, R32 ;  /* 0x0000002000207308 */ /* 0x000e620000000800 */
[----:B------:R-:W-:Y:S01]  /*1b50*/  F2FP.F16.F32.PACK_AB R25, R22, R19 ;  /* 0x000000131619723e */ /* 0x000fe200000000ff */
[----:B------:R-:W-:Y:S01]  /*1b60*/  @!P5 FMUL R29, R29, 0.5 ;  /* 0x3f0000001d1dd820 */ /* 0x000fe20000400000 */
[----:B------:R-:W-:Y:S01]  /*1b70*/  F2FP.F16.F32.PACK_AB R27, R28, R23 ;  /* 0x000000171c1b723e */ /* 0x000fe200000000ff */
[----:B------:R-:W-:Y:S01]  /*1b80*/  @!P4 FMUL R40, R40, 0.5 ;  /* 0x3f0000002828c820 */ /* 0x000fe20000400000 */
[----:B------:R-:W-:-:S02]  /*1b90*/  FSETP.GEU.AND P1, PT, R34, -126, PT ;  /* 0xc2fc00002200780b */ /* 0x000fc40003f2e000 */
[----:B---3--:R-:W-:Y:S01]  /*1ba0*/  WARPGROUP.ARRIVE ;  /* 0x00000000000079c5 */ /* 0x008fe20000000000 */
[----:B------:R-:W-:Y:S01]  /*1bb0*/  @!P6 FMUL R21, R21, R21 ;  /* 0x000000151515e220 */ /* 0x000fe20000400000 */
[----:B------:R-:W-:Y:S01]  /*1bc0*/  FSETP.GEU.AND P2, PT, R31, -126, PT ;  /* 0xc2fc00001f00780b */ /* 0x000fe20003f4e000 */
[----:B------:R-:W2:Y:S01]  /*1bd0*/  MUFU.EX2 R29, R29 ;  /* 0x0000001d001d7308 */ /* 0x000ea20000000800 */
[----:B------:R-:W-:Y:S02]  /*1be0*/  FSETP.GEU.AND P6, PT, R36, -126, PT ;  /* 0xc2fc00002400780b */ /* 0x000fe40003fce000 */
[----:B------:R-:W-:Y:S01]  /*1bf0*/  HGMMA.64x32x16.F32 R56, R24, gdesc[UR4].tnspB, RZ, !UPT, gsb0 ;  /* 0x4060000418387df0 */ /* 0x000fe2000c0008ff */
[----:B------:R-:W-:Y:S01]  /*1c00*/  UIADD3 UR6, UR14, 0x140, URZ ;  /* 0x000001400e067890 */ /* 0x000fe2000fffe03f */
[----:B------:R-:W-:Y:S01]  /*1c10*/  UMOV UR7, 0x80000020 ;  /* 0x8000002000077882 */ /* 0x000fe20000000000 */
[----:B-1----:R-:W-:Y:S02]  /*1c20*/  @!P3 FMUL R32, R32, R32 ;  /* 0x000000202020b220 */ /* 0x002fe40000400000 */
[----:B------:R-:W-:Y:S01]  /*1c30*/  @!P1 FMUL R34, R34, 0.5 ;  /* 0x3f00000022229820 */ /* 0x000fe20000400000 */
[----:B------:R-:W-:Y:S01]  /*1c40*/  FSETP.GEU.AND P3, PT, R41, -126, PT ;  /* 0xc2fc00002900780b */ /* 0x000fe20003f6e000 */
[----:B------:R-:W1:Y:S02]  /*1c50*/  MUFU.EX2 R30, R40 ;  /* 0x00000028001e7308 */ /* 0x000e640000000800 */
[----:B------:R-:W-:-:S02]  /*1c60*/  @!P2 FMUL R31, R31, 0.5 ;  /* 0x3f0000001f1fa820 */ /* 0x000fc40000400000 */
[----:B------:R-:W-:Y:S01]  /*1c70*/  @!P6 FMUL R36, R36, 0.5 ;  /* 0x3f0000002424e820 */ /* 0x000fe20000400000 */
[----:B--2---:R-:W-:-:S03]  /*1c80*/  @!P5 FMUL R29, R29, R29 ;  /* 0x0000001d1d1dd220 */ /* 0x004fc60000400000 */
[----:B------:R-:W2:Y:S01]  /*1c90*/  MUFU.EX2 R34, R34 ;  /* 0x0000002200227308 */ /* 0x000ea20000000800 */
[----:B------:R-:W-:-:S03]  /*1ca0*/  FSETP.GEU.AND P5, PT, R45, -126, PT ;  /* 0xc2fc00002d00780b */ /* 0x000fc60003fae000 */
[----:B------:R-:W-:-:S04]  /*1cb0*/  @!P3 FMUL R41, R41, 0.5 ;  /* 0x3f0000002929b820 */ /* 0x000fc80000400000 */
[----:B------:R-:W3:Y:S01]  /*1cc0*/  MUFU.EX2 R31, R31 ;  /* 0x0000001f001f7308 */ /* 0x000ee20000000800 */
[----:B-1----:R-:W-:Y:S01]  /*1cd0*/  @!P4 FMUL R30, R30, R30 ;  /* 0x0000001e1e1ec220 */ /* 0x002fe20000400000 */
[----:B------:R-:W-:-:S03]  /*1ce0*/  FSETP.GEU.AND P4, PT, R44, -126, PT ;  /* 0xc2fc00002c00780b */ /* 0x000fc60003f8e000 */
[----:B------:R-:W-:Y:S01]  /*1cf0*/  FADD R11, R11, R30 ;  /* 0x0000001e0b0b7221 */ /* 0x000fe20000000000 */
[----:B------:R-:W-:Y:S02]  /*1d00*/  @!P5 FMUL R45, R45, 0.5 ;  /* 0x3f0000002d2dd820 */ /* 0x000fe40000400000 */
[----:B------:R-:W1:Y:S01]  /*1d10*/  MUFU.EX2 R36, R36 ;  /* 0x0000002400247308 */ /* 0x000e620000000800 */
[----:B--2---:R-:W-:Y:S01]  /*1d20*/  @!P1 FMUL R34, R34, R34 ;  /* 0x0000002222229220 */ /* 0x004fe20000400000 */
[----:B------:R-:W-:-:S05]  /*1d30*/  FSETP.GEU.AND P1, PT, R42, -126, PT ;  /* 0xc2fc00002a00780b */ /* 0x000fca0003f2e000 */
[----:B------:R-:W-:Y:S01]  /*1d40*/  @!P4 FMUL R44, R44, 0.5 ;  /* 0x3f0000002c2cc820 */ /* 0x000fe20000400000 */
[----:B------:R-:W2:Y:S01]  /*1d50*/  MUFU.EX2 R41, R41 ;  /* 0x0000002900297308 */ /* 0x000ea20000000800 */
[----:B---3--:R-:W-:Y:S01]  /*1d60*/  @!P2 FMUL R31, R31, R31 ;  /* 0x0000001f1f1fa220 */ /* 0x008fe20000400000 */
[----:B------:R-:W-:-:S05]  /*1d70*/  FSETP.GEU.AND P2, PT, R43, -126, PT ;  /* 0xc2fc00002b00780b */ /* 0x000fca0003f4e000 */
[----:B------:R-:W-:Y:S01]  /*1d80*/  @!P1 FMUL R42, R42, 0.5 ;  /* 0x3f0000002a2a9820 */ /* 0x000fe20000400000 */
[----:B------:R-:W3:Y:S01]  /*1d90*/  MUFU.EX2 R44, R44 ;  /* 0x0000002c002c7308 */ /* 0x000ee20000000800 */
[----:B-1----:R-:W-:Y:S01]  /*1da0*/  @!P6 FMUL R36, R36, R36 ;  /* 0x000000242424e220 */ /* 0x002fe20000400000 */
[----:B------:R-:W-:Y:S01]  /*1db0*/  FSETP.GEU.AND P6, PT, R46, -126, PT ;  /* 0xc2fc00002e00780b */ /* 0x000fe20003fce000 */
[----:B------:R-:W-:Y:S02]  /*1dc0*/  WARPGROUP.DEPBAR.LE gsb0, 0x0 ;  /* 0x00008000000079c5 */ /* 0x000fe40000010000 */
[----:B------:R-:W-:Y:S02]  /*1dd0*/  F2FP.F16.F32.PACK_AB R24, R20, R15 ;  /* 0x0000000f1418723e */ /* 0x000fe400000000ff */
[----:B------:R-:W-:Y:S01]  /*1de0*/  F2FP.F16.F32.PACK_AB R26, R32, R21 ;  /* 0x00000015201a723e */ /* 0x000fe200000000ff */
[----:B------:R-:W1:Y:S01]  /*1df0*/  MUFU.EX2 R45, R45 ;  /* 0x0000002d002d7308 */ /* 0x000e620000000800 */
[----:B------:R-:W-:Y:S01]  /*1e00*/  F2FP.F16.F32.PACK_AB R25, R34, R29 ;  /* 0x0000001d2219723e */ /* 0x000fe200000000ff */
[----:B--2---:R-:W-:Y:S01]  /*1e10*/  @!P3 FMUL R41, R41, R41 ;  /* 0x000000292929b220 */ /* 0x004fe20000400000 */
[----:B------:R-:W-:Y:S01]  /*1e20*/  F2FP.F16.F32.PACK_AB R27, R36, R31 ;  /* 0x0000001f241b723e */ /* 0x000fe200000000ff */
[----:B------:R-:W-:Y:S01]  /*1e30*/  @!P2 FMUL R43, R43, 0.5 ;  /* 0x3f0000002b2ba820 */ /* 0x000fe20000400000 */
[----:B------:R-:W-:Y:S01]  /*1e40*/  FSETP.GEU.AND P3, PT, R47, -126, PT ;  /* 0xc2fc00002f00780b */ /* 0x000fe20003f6e000 */
[----:B------:R-:W-:Y:S01]  /*1e50*/  FADD R14, R14, R41 ;  /* 0x000000290e0e7221 */ /* 0x000fe20000000000 */
[----:B------:R-:W-:Y:S01]  /*1e60*/  WARPGROUP.ARRIVE ;  /* 0x00000000000079c5 */ /* 0x000fe20000000000 */
[----:B------:R-:W-:Y:S01]  /*1e70*/  @!P6 FMUL R46, R46, 0.5 ;  /* 0x3f0000002e2ee820 */ /* 0x000fe20000400000 */
[----:B------:R-:W2:Y:S01]  /*1e80*/  MUFU.EX2 R42, R42 ;  /* 0x0000002a002a7308 */ /* 0x000ea20000000800 */
[----:B---3--:R-:W-:Y:S01]  /*1e90*/  @!P4 FMUL R44, R44, R44 ;  /* 0x0000002c2c2cc220 */ /* 0x008fe20000400000 */
[----:B------:R-:W-:-:S02]  /*1ea0*/  FSETP.GEU.AND P4, PT, R48, -126, PT ;  /* 0xc2fc00003000780b */ /* 0x000fc40003f8e000 */
[----:B------:R-:W-:Y:S01]  /*1eb0*/  HGMMA.64x32x16.F32 R56, R24, gdesc[UR4].tnspB, R56, gsb0 ;  /* 0x4060000418387df0 */ /* 0x000fe20008000838 */
[----:B------:R-:W-:Y:S01]  /*1ec0*/  UIADD3 UR6, UR14, 0x180, URZ ;  /* 0x000001800e067890 */ /* 0x000fe2000fffe03f */
[----:B------:R-:W-:Y:S02]  /*1ed0*/  UMOV UR7, 0x80000020 ;  /* 0x8000002000077882 */ /* 0x000fe40000000000 */
[----:B------:R-:W3:Y:S01]  /*1ee0*/  MUFU.EX2 R43, R43 ;  /* 0x0000002b002b7308 */ /* 0x000ee20000000800 */
[----:B------:R-:W-:Y:S01]  /*1ef0*/  @!P3 FMUL R47, R47, 0.5 ;  /* 0x3f0000002f2fb820 */ /* 0x000fe20000400000 */
[----:B-1----:R-:W-:Y:S01]  /*1f00*/  @!P5 FMUL R45, R45, R45 ;  /* 0x0000002d2d2dd220 */ /* 0x002fe20000400000 */
[----:B------:R-:W-:-:S03]  /*1f10*/  FSETP.GEU.AND P5, PT, R49, -126, PT ;  /* 0xc2fc00003100780b */ /* 0x000fc60003fae000 */
[----:B------:R-:W-:Y:S01]  /*1f20*/  FADD R18, R18, R45 ;  /* 0x0000002d12127221 */ /* 0x000fe20000000000 */
[----:B------:R-:W-:Y:S01]  /*1f30*/  @!P4 FMUL R48, R48, 0.5 ;  /* 0x3f0000003030c820 */ /* 0x000fe20000400000 */
[----:B------:R-:W1:Y:S01]  /*1f40*/  MUFU.EX2 R46, R46 ;  /* 0x0000002e002e7308 */ /* 0x000e620000000800 */
[----:B--2---:R-:W-:Y:S01]  /*1f50*/  @!P1 FMUL R42, R42, R42 ;  /* 0x0000002a2a2a9220 */ /* 0x004fe20000400000 */
[----:B------:R-:W-:-:S03]  /*1f60*/  FSETP.GEU.AND P1, PT, R52, -126, PT ;  /* 0xc2fc00003400780b */ /* 0x000fc60003f2e000 */
[----:B------:R-:W-:-:S03]  /*1f70*/  FADD R19, R19, R42 ;  /* 0x0000002a13137221 */ /* 0x000fc60000000000 */
[----:B------:R-:W2:Y:S01]  /*1f80*/  MUFU.EX2 R47, R47 ;  /* 0x0000002f002f7308 */ /* 0x000ea20000000800 */
[----:B---3--:R-:W-:Y:S01]  /*1f90*/  @!P2 FMUL R43, R43, R43 ;  /* 0x0000002b2b2ba220 */ /* 0x008fe20000400000 */
[----:B------:R-:W-:Y:S01]  /*1fa0*/  @!P5 FMUL R49, R49, 0.5 ;  /* 0x3f0000003131d820 */ /* 0x000fe20000400000 */
[----:B------:R-:W-:Y:S02]  /*1fb0*/  FSETP.GEU.AND P2, PT, R53, -126, PT ;  /* 0xc2fc00003500780b */ /* 0x000fe40003f4e000 */
[----:B------:R-:W-:Y:S02]  /*1fc0*/  FADD R22, R22, R43 ;  /* 0x0000002b16167221 */ /* 0x000fe40000000000 */
[----:B------:R-:W-:Y:S01]  /*1fd0*/  @!P1 FMUL R52, R52, 0.5 ;  /* 0x3f00000034349820 */ /* 0x000fe20000400000 */
[----:B------:R-:W3:Y:S01]  /*1fe0*/  MUFU.EX2 R48, R48 ;  /* 0x0000003000307308 */ /* 0x000ee20000000800 */
[----:B-1----:R-:W-:Y:S01]  /*1ff0*/  @!P6 FMUL R46, R46, R46 ;  /* 0x0000002e2e2ee220 */ /* 0x002fe20000400000 */
[----:B------:R-:W-:-:S03]  /*2000*/  FSETP.GEU.AND P6, PT, R50, -126, PT ;  /* 0xc2fc00003200780b */ /* 0x000fc60003fce000 */
[----:B------:R-:W-:-:S03]  /*2010*/  FADD R23, R23, R46 ;  /* 0x0000002e17177221 */ /* 0x000fc60000000000 */
[----:B------:R-:W1:Y:S01]  /*2020*/  MUFU.EX2 R49, R49 ;  /* 0x0000003100317308 */ /* 0x000e620000000800 */
[----:B--2---:R-:W-:Y:S01]  /*2030*/  @!P3 FMUL R47, R47, R47 ;  /* 0x0000002f2f2fb220 */ /* 0x004fe20000400000 */
[----:B------:R-:W-:Y:S01]  /*2040*/  FSETP.GEU.AND P3, PT, R51, -126, PT ;  /* 0xc2fc00003300780b */ /* 0x000fe20003f6e000 */
[----:B------:R-:W-:Y:S02]  /*2050*/  @!P2 FMUL R53, R53, 0.5 ;  /* 0x3f0000003535a820 */ /* 0x000fe40000400000 */
[----:B------:R-:W-:Y:S02]  /*2060*/  FADD R28, R28, R47 ;  /* 0x0000002f1c1c7221 */ /* 0x000fe40000000000 */
[----:B------:R-:W-:Y:S01]  /*2070*/  @!P6 FMUL R50, R50, 0.5 ;  /* 0x3f0000003232e820 */ /* 0x000fe20000400000 */
[----:B------:R-:W2:Y:S01]  /*2080*/  MUFU.EX2 R52, R52 ;  /* 0x0000003400347308 */ /* 0x000ea20000000800 */
[----:B---3--:R-:W-:Y:S01]  /*2090*/  @!P4 FMUL R48, R48, R48 ;  /* 0x000000303030c220 */ /* 0x008fe20000400000 */
[----:B------:R-:W-:Y:S01]  /*20a0*/  FSETP.GEU.AND P4, PT, R54, -126, PT ;  /* 0xc2fc00003600780b */ /* 0x000fe20003f8e000 */
[----:B------:R-:W-:-:S02]  /*20b0*/  WARPGROUP.DEPBAR.LE gsb0, 0x0 ;  /* 0x00008000000079c5 */ /* 0x000fc40000010000 */
[----:B------:R-:W-:Y:S01]  /*20c0*/  F2FP.F16.F32.PACK_AB R24, R41, R30 ;  /* 0x0000001e2918723e */ /* 0x000fe200000000ff */
[----:B-1----:R-:W-:Y:S01]  /*20d0*/  @!P5 FMUL R49, R49, R49 ;  /* 0x000000313131d220 */ /* 0x002fe20000400000 */
[----:B------:R-:W-:Y:S01]  /*20e0*/  F2FP.F16.F32.PACK_AB R26, R45, R44 ;  /* 0x0000002c2d1a723e */ /* 0x000fe200000000ff */
[----:B------:R-:W-:Y:S01]  /*20f0*/  @!P3 FMUL R51, R51, 0.5 ;  /* 0x3f0000003333b820 */ /* 0x000fe20000400000 */
[----:B------:R-:W-:Y:S01]  /*2100*/  F2FP.F16.F32.PACK_AB R25, R43, R42 ;  /* 0x0000002a2b19723e */ /* 0x000fe200000000ff */
[----:B------:R-:W1:Y:S01]  /*2110*/  MUFU.EX2 R53, R53 ;  /* 0x0000003500357308 */ /* 0x000e620000000800 */
[----:B------:R-:W-:-:S04]  /*2120*/  F2FP.F16.F32.PACK_AB R27, R47, R46 ;  /* 0x0000002e2f1b723e */ /* 0x000fc800000000ff */
[----:B------:R-:W-:Y:S01]  /*2130*/  @!P4 FMUL R54, R54, 0.5 ;  /* 0x3f0000003636c820 */ /* 0x000fe20000400000 */
[----:B------:R-:W-:Y:S01]  /*2140*/  FSETP.GEU.AND P5, PT, R55, -126, PT ;  /* 0xc2fc00003700780b */ /* 0x000fe20003fae000 */
[----:B--2---:R-:W-:Y:S01]  /*2150*/  @!P1 FMUL R52, R52, R52 ;  /* 0x0000003434349220 */ /* 0x004fe20000400000 */
[----:B------:R-:W-:Y:S01]  /*2160*/  WARPGROUP.ARRIVE ;  /* 0x00000000000079c5 */ /* 0x000fe20000000000 */
[----:B------:R-:W-:Y:S01]  /*2170*/  ISETP.GE.AND P1, PT, R10, 0x41, PT ;  /* 0x000000410a00780c */ /* 0x000fe20003f26270 */
[----:B------:R-:W-:Y:S01]  /*2180*/  FADD R44, R13, R44 ;  /* 0x0000002c0d2c7221 */ /* 0x000fe20000000000 */
[----:B------:R-:W2:Y:S01]  /*2190*/  MUFU.EX2 R50, R50 ;  /* 0x0000003200327308 */ /* 0x000ea20000000800 */
[----:B------:R-:W-:Y:S01]  /*21a0*/  FADD R21, R21, R52 ;  /* 0x0000003415157221 */ /* 0x000fe20000000000 */
[----:B------:R-:W-:Y:S01]  /*21b0*/  VIADD R13, R2, 0x5020 ;  /* 0x00005020020d7836 */ /* 0x000fe20000000000 */
[----:B------:R-:W-:Y:S01]  /*21c0*/  HGMMA.64x32x16.F32 R56, R24, gdesc[UR4].tnspB, R56, gsb0 ;  /* 0x4060000418387df0 */ /* 0x000fe20008000838 */
[----:B------:R-:W-:Y:S01]  /*21d0*/  UIADD3 UR6, UR14, 0x1c0, URZ ;  /* 0x000001c00e067890 */ /* 0x000fe2000fffe03f */
[----:B------:R-:W-:Y:S01]  /*21e0*/  FADD R44, R44, R21 ;  /* 0x000000152c2c7221 */ /* 0x000fe20000000000 */
[----:B------:R-:W-:Y:S01]  /*21f0*/  UMOV UR7, 0x80000020 ;  /* 0x8000002000077882 */ /* 0x000fe20000000000 */
[----:B------:R-:W-:Y:S01]  /*2200*/  PRMT R10, RZ, 0x654, R13 ;  /* 0x00000654ff0a7816 */ /* 0x000fe2000000000d */
[----:B------:R-:W-:Y:S01]  /*2210*/  @!P5 FMUL R55, R55, 0.5 ;  /* 0x3f0000003737d820 */ /* 0x000fe20000400000 */
[----:B------:R-:W3:Y:S01]  /*2220*/  MUFU.EX2 R33, R51 ;  /* 0x0000003300217308 */ /* 0x000ee20000000800 */
[----:B-1----:R-:W-:-:S07]  /*2230*/  @!P2 FMUL R53, R53, R53 ;  /* 0x000000353535a220 */ /* 0x002fce0000400000 */
[----:B------:R-:W1:Y:S01]  /*2240*/  MUFU.EX2 R38, R54 ;  /* 0x0000003600267308 */ /* 0x000e620000000800 */
[----:B--2---:R-:W-:-:S07]  /*2250*/  @!P6 FMUL R50, R50, R50 ;  /* 0x000000323232e220 */ /* 0x004fce0000400000 */
[----:B------:R-:W2:Y:S01]  /*2260*/  MUFU.EX2 R35, R55 ;  /* 0x0000003700237308 */ /* 0x000ea20000000800 */
[----:B---3--:R-:W-:Y:S01]  /*2270*/  @!P3 FMUL R33, R33, R33 ;  /* 0x000000212121b220 */ /* 0x008fe20000400000 */
[----:B-1----:R-:W-:Y:S01]  /*2280*/  @!P4 FMUL R38, R38, R38 ;  /* 0x000000262626c220 */ /* 0x002fe20000400000 */
[----:B--2---:R-:W-:Y:S01]  /*2290*/  @!P5 FMUL R35, R35, R35 ;  /* 0x000000232323d220 */ /* 0x004fe20000400000 */
[----:B------:R-:W-:Y:S02]  /*22a0*/  WARPGROUP.DEPBAR.LE gsb0, 0x0 ;  /* 0x00008000000079c5 */ /* 0x000fe40000010000 */
[----:B------:R-:W-:Y:S01]  /*22b0*/  F2FP.F16.F32.PACK_AB R24, R49, R48 ;  /* 0x000000303118723e */ /* 0x000fe200000000ff */
[----:B------:R-:W-:Y:S01]  /*22c0*/  FADD R48, R15, R48 ;  /* 0x000000300f307221 */ /* 0x000fe20000000000 */
[----:B------:R-:W-:Y:S01]  /*22d0*/  F2FP.F16.F32.PACK_AB R26, R53, R52 ;  /* 0x00000034351a723e */ /* 0x000fe200000000ff */
[----:B------:R-:W-:Y:S01]  /*22e0*/  FADD R49, R20, R49 ;  /* 0x0000003114317221 */ /* 0x000fe20000000000 */
[----:B------:R-:W-:Y:S01]  /*22f0*/  F2FP.F16.F32.PACK_AB R25, R33, R50 ;  /* 0x000000322119723e */ /* 0x000fe200000000ff */
[----:B------:R-:W-:Y:S01]  /*2300*/  FADD R53, R32, R53 ;  /* 0x0000003520357221 */ /* 0x000fe20000000000 */
[----:B------:R-:W-:Y:S01]  /*2310*/  F2FP.F16.F32.PACK_AB R27, R35, R38 ;  /* 0x00000026231b723e */ /* 0x000fe200000000ff */
[----:B------:R-:W-:Y:S01]  /*2320*/  FADD R50, R29, R50 ;  /* 0x000000321d327221 */ /* 0x000fe20000000000 */
[----:B------:R-:W-:Y:S01]  /*2330*/  FADD R38, R31, R38 ;  /* 0x000000261f267221 */ /* 0x000fe20000000000 */
[----:B------:R-:W-:Y:S01]  /*2340*/  FADD R33, R34, R33 ;  /* 0x0000002122217221 */ /* 0x000fe20000000000 */
[----:B------:R-:W-:Y:S01]  /*2350*/  WARPGROUP.ARRIVE ;  /* 0x00000000000079c5 */ /* 0x000fe20000000000 */
[----:B------:R-:W-:Y:S01]  /*2360*/  FADD R35, R36, R35 ;  /* 0x0000002324237221 */ /* 0x000fe20000000000 */
[----:B------:R-:W-:Y:S01]  /*2370*/  FADD R11, R11, R48 ;  /* 0x000000300b0b7221 */ /* 0x000fe20000000000 */
[----:B------:R-:W-:Y:S01]  /*2380*/  FADD R14, R14, R49 ;  /* 0x000000310e0e7221 */ /* 0x000fe20000000000 */
[----:B------:R-:W-:Y:S01]  /*2390*/  FADD R53, R18, R53 ;  /* 0x0000003512357221 */ /* 0x000fe20000000000 */
[----:B------:R-:W-:Y:S01]  /*23a0*/  FADD R19, R19, R50 ;  /* 0x0000003213137221 */ /* 0x000fe20000000000 */
[----:B------:R-:W-:Y:S01]  /*23b0*/  HGMMA.64x32x16.F32 R56, R24, gdesc[UR4].tnspB, R56, gsb0 ;  /* 0x4060000418387df0 */ /* 0x000fe20008000838 */
[----:B------:R-:W-:Y:S01]  /*23c0*/  FADD R38, R23, R38 ;  /* 0x0000002617267221 */ /* 0x000fe20000000000 */
[----:B------:R-:W-:Y:S01]  /*23d0*/  FADD R22, R22, R33 ;  /* 0x0000002116167221 */ /* 0x000fe20000000000 */
[----:B------:R-:W-:Y:S01]  /*23e0*/  FADD R35, R28, R35 ;  /* 0x000000231c237221 */ /* 0x000fe20000000000 */
[----:B------:R-:W-:Y:S01]  /*23f0*/  FADD R11, R11, R44 ;  /* 0x0000002c0b0b7221 */ /* 0x000fe20000000000 */
[----:B------:R-:W-:Y:S01]  /*2400*/  FADD R14, R14, R53 ;  /* 0x000000350e0e7221 */ /* 0x000fe20000000000 */
[----:B------:R-:W-:Y:S01]  /*2410*/  FADD R19, R19, R38 ;  /* 0x0000002613137221 */ /* 0x000fe20000000000 */
[----:B------:R-:W-:-:S02]  /*2420*/  FADD R22, R22, R35 ;  /* 0x0000002316167221 */ /* 0x000fc40000000000 */
[----:B------:R-:W-:Y:S02]  /*2430*/  FADD R15, R11, R14 ;  /* 0x0000000e0b0f7221 */ /* 0x000fe40000000000 */
[----:B------:R-:W-:Y:S01]  /*2440*/  FADD R14, R19, R22 ;  /* 0x00000016130e7221 */ /* 0x000fe20000000000 */
[----:B------:R-:W-:Y:S02]  /*2450*/  WARPGROUP.DEPBAR.LE gsb0, 0x0 ;  /* 0x00008000000079c5 */ /* 0x000fe40000010000 */
[----:B------:R1:W-:Y:S01]  /*2460*/  SYNCS.ARRIVE.TRANS64.RED.A1T0 RZ, [R10+URZ], RZ ;  /* 0x000000ff0aff79a7 */ /* 0x0003e2000810043f */
[----:B------:R-:W-:Y:S05]  /*2470*/  @!P1 BRA `(.L_x_24) ;  /* 0x0000001800f49947 */ /* 0x000fea0003800000 */
[----:B------:R-:W-:Y:S01]  /*2480*/  MOV R23, R0 ;  /* 0x0000000000177202 */ /* 0x000fe20000000f00 */
[----:B------:R-:W-:Y:S01]  /*2490*/  IMAD.MOV.U32 R21, RZ, RZ, R9 ;  /* 0x000000ffff157224 */ /* 0x000fe200078e0009 */
[----:B------:R-:W-:Y:S01]  /*24a0*/  MOV R11, 0x2 ;  /* 0x00000002000b7802 */ /* 0x000fe20000000f00 */
[----:B-1----:R-:W-:Y:S01]  /*24b0*/  IMAD.MOV.U32 R10, RZ, RZ, 0x1 ;  /* 0x00000001ff0a7424 */ /* 0x002fe200078e00ff */
[----:B------:R-:W-:Y:S01]  /*24c0*/  ULDC.64 UR22, c[0x0][0x198] ;  /* 0x0000660000167ab9 */ /* 0x000fe20000000a00 */
[----:B------:R-:W-:-:S05]  /*24d0*/  ULDC UR15, c[0x0][0x604] ;  /* 0x00018100000f7ab9 */ /* 0x000fca0000000800 */
.L_x_37:
[----:B------:R-:W-:Y:S01]  /*24e0*/  IMAD R9, R11, 0x8, R2 ;  /* 0x000000080b097824 */ /* 0x000fe200078e0202 */
[----:B------:R-:W-:-:S07]  /*24f0*/  SHF.L.U32 R0, R3, 0x1f, RZ ;  /* 0x0000001f03007819 */ /* 0x000fce00000006ff */
[----:B------:R-:W-:Y:S05]  /*2500*/  YIELD ;  /* 0x0000000000007946 */ /* 0x000fea0003800000 */
[----:B------:R-:W1:Y:S02]  /*2510*/  SYNCS.PHASECHK.TRANS64.TRYWAIT P1, [R9+URZ+0x5000], R0 ;  /* 0x00500000090075a7 */ /* 0x000e64000802017f */
[----:B-1----:R-:W-:Y:S05]  /*2520*/  @!P1 BRA `(.L_x_25) ;  /* 0x0000002c00109947 */ /* 0x002fea0003800000 */
.L_x_65:
[----:B------:R-:W-:Y:S05]  /*2530*/  WARPSYNC.ALL ;  /* 0x0000000000007948 */ /* 0x000fea0003800000 */
[----:B------:R-:W-:Y:S01]  /*2540*/  IMAD.MOV.U32 R19, RZ, RZ, -0x7fffffe0 ;  /* 0x80000020ff137424 */ /* 0x000fe200078e00ff */
[----:B------:R-:W-:Y:S01]  /*2550*/  LEA R18, R11, UR20, 0x8 ;  /* 0x000000140b127c11 */ /* 0x000fe2000f8e40ff */
[----:B------:R-:W-:Y:S01]  /*2560*/  WARPGROUP.ARRIVE ;  /* 0x00000000000079c5 */ /* 0x000fe20000000000 */
[----:B------:R-:W-:Y:S02]  /*2570*/  ISETP.NE.AND P1, PT, R8, RZ, PT ;  /* 0x000000ff0800720c */ /* 0x000fe40003f25270 */
[----:B------:R-:W-:-:S02]  /*2580*/  R2UR UR6, R18 ;  /* 0x00000000120672ca */ /* 0x000fc400000e0000 */
[----:B------:R-:W-:Y:S01]  /*2590*/  R2UR UR7, R19 ;  /* 0x00000000130772ca */ /* 0x000fe200000e0000 */
[----:B------:R-:W-:Y:S01]  /*25a0*/  IMAD.MOV.U32 R19, RZ, RZ, -0x7fffffe0 ;  /* 0x80000020ff137424 */ /* 0x000fe200078e00ff */
[----:B------:R-:W-:-:S04]  /*25b0*/  IADD3 R18, R18, 0x2, RZ ;  /* 0x0000000212127810 */ /* 0x000fc80007ffe0ff */
[----:B------:R-:W-:Y:S02]  /*25c0*/  R2UR UR18, R18 ;  /* 0x00000000121272ca */ /* 0x000fe400000e0000 */
[----:B------:R-:W-:-:S05]  /*25d0*/  R2UR UR19, R19 ;  /* 0x00000000131372ca */ /* 0x000fca00000e0000 */
[----:B------:R-:W-:Y:S03]  /*25e0*/  HGMMA.64x64x16.F32 R24, gdesc[UR4], RZ, !UPT, gsb0 ;  /* 0x00e00000041879f0 */ /* 0x000fe6000c0008ff */
[----:B------:R-:W-:Y:S02]  /*25f0*/  WARPGROUP.DEPBAR.LE gsb0, 0x0 ;  /* 0x00008000000079c5 */ /* 0x000fe40000010000 */
[----:B------:R-:W-:-:S06]  /*2600*/  WARPGROUP.ARRIVE ;  /* 0x00000000000079c5 */ /* 0x000fcc0000000000 */
[----:B------:R-:W-:Y:S03]  /*2610*/  HGMMA.64x64x16.F32 R24, gdesc[UR16], R24, gsb0 ;  /* 0x00e00000101879f0 */ /* 0x000fe60008000818 */
[----:B------:R-:W-:Y:S02]  /*2620*/  WARPGROUP.DEPBAR.LE gsb0, 0x0 ;  /* 0x00008000000079c5 */ /* 0x000fe40000010000 */
[----:B------:R-:W-:Y:S05]  /*2630*/  @P1 BRA `(.L_x_26) ;  /* 0x0000000000841947 */ /* 0x000fea0003800000 */
[----:B------:R-:W-:-:S13]  /*2640*/  ISETP.LT.OR P2, PT, R6, 0x1, !P0 ;  /* 0x000000010600780c */ /* 0x000fda0004741670 */
[----:B------:R-:W-:Y:S05]  /*2650*/  @P2 BRA `(.L_x_27) ;  /* 0x0000000000782947 */ /* 0x000fea0003800000 */
[----:B-1----:R-:W-:Y:S01]  /*2660*/  IMAD R0, R5, 0x8, R2 ;  /* 0x0000000805007824 */ /* 0x002fe200078e0202 */
[----:B------:R-:W-:Y:S02]  /*2670*/  SHF.L.U32 R9, R4, 0x1f, RZ ;  /* 0x0000001f04097819 */ /* 0x000fe400000006ff */
[----:B------:R-:W-:Y:S02]  /*2680*/  ISETP.NE.AND P3, PT, R16, RZ, PT ;  /* 0x000000ff1000720c */ /* 0x000fe40003f65270 */
[----:B------:R-:W1:Y:S02]  /*2690*/  SYNCS.PHASECHK.TRANS64.TRYWAIT P2, [R0+URZ+0x5020], R9 ;  /* 0x00502009000075a7 */ /* 0x000e64000804017f */
[----:B-1----:R-:W-:Y:S09]  /*26a0*/  @!P2 BRA `(.L_x_28) ;  /* 0x0000002800c4a947 */ /* 0x002ff20003800000 */
.L_x_66:
[----:B------:R-:W-:Y:S05]  /*26b0*/  @P3 BRA `(.L_x_29) ;  /* 0x0000000000143947 */ /* 0x000fea0003800000 */
[----:B------:R-:W-:Y:S02]  /*26c0*/  LOP3.LUT P2, RZ, R17, 0x1f, RZ, 0xc0, !PT ;  /* 0x0000001f11ff7812 */ /* 0x000fe4000784c0ff */
[----:B-1----:R-:W-:-:S04]  /*26d0*/  MOV R9, 0x1000 ;  /* 0x0000100000097802 */ /* 0x002fc80000000f00 */
[----:B------:R2:W-:Y:S07]  /*26e0*/  SYNCS.ARRIVE.TRANS64 RZ, [R0+URZ+0x5000], R9 ;  /* 0x0050000900ff79a7 */ /* 0x0005ee000800003f */
[----:B------:R-:W-:Y:S05]  /*26f0*/  @!P2 BRA `(.L_x_29) ;  /* 0x000000000004a947 */ /* 0x000fea0003800000 */
[----:B------:R-:W-:Y:S01]  /*2700*/  BPT.TRAP 0x1 ;  /* 0x000000040000795c */ /* 0x000fe20000300000 */
.L_x_29:
[----:B-12---:R-:W-:Y:S01]  /*2710*/  IMAD R9, R5, 0x1000, R2 ;  /* 0x0000100005097824 */ /* 0x006fe200078e0202 */
        /* <DEDUP_REMOVED lines=8> */
[----:B------:R-:W-:-:S03]  /*27a0*/  UMOV UR34, URZ ;  /* 0x0000003f00227c82 */ /* 0x000fc60008000000 */
[C---:B------:R-:W-:Y:S02]  /*27b0*/  ISETP.NE.AND P2, PT, R5.reuse, 0x4, PT ;  /* 0x000000040500780c */ /* 0x040fe40003f45270 */
[----:B------:R-:W-:Y:S02]  /*27c0*/  USHF.L.U32 UR35, UR35, 0x6, URZ ;  /* 0x0000000623237899 */ /* 0x000fe4000800063f */
[----:B------:R-:W-:Y:S01]  /*27d0*/  UIADD3 UR33, UR33, 0x5000, URZ ;  /* 0x0000500021217890 */ /* 0x000fe2000fffe03f */
[----:B------:R-:W-:Y:S01]  /*27e0*/  SEL R9, RZ, 0x1, P2 ;  /* 0x00000001ff097807 */ /* 0x000fe20001000000 */
[----:B------:R-:W-:Y:S01]  /*27f0*/  UIADD3 UR32, UR32, 0x1000, URZ ;  /* 0x0000100020207890 */ /* 0x000fe2000fffe03f */
[----:B------:R-:W-:Y:S02]  /*2800*/  SEL R5, R5, RZ, P2 ;  /* 0x000000ff05057207 */ /* 0x000fe40001000000 */
[----:B------:R-:W-:-:S06]  /*2810*/  LOP3.LUT R4, R4, R9, RZ, 0x3c, !PT ;  /* 0x0000000904047212 */ /* 0x000fcc00078e3cff */
[----:B------:R2:W-:Y:S02]  /*2820*/  UTMALDG.4D [UR32], [UR6], desc[UR8] ;  /* 0x00000820060075b4 */ /* 0x0005e40008019000 */
[----:B--2---:R-:W-:Y:S01]  /*2830*/  NOP ;  /* 0x0000000000007918 */ /* 0x004fe20000000000 */
.L_x_27:
[----:B------:R-:W-:-:S07]  /*2840*/  IADD3 R6, R6, -0x1, RZ ;  /* 0xffffffff06067810 */ /* 0x000fce0007ffe0ff */
.L_x_26:
[----:B------:R-:W-:Y:S01]  /*2850*/  VIADD R11, R11, 0x1 ;  /* 0x000000010b0b7836 */ /* 0x000fe20000000000 */
[----:B------:R-:W-:Y:S05]  /*2860*/  WARPSYNC.ALL ;  /* 0x0000000000007948 */ /* 0x000fea0003800000 */
[----:B------:R-:W-:-:S04]  /*2870*/  ISETP.NE.AND P2, PT, R11, 0x4, PT ;  /* 0x000000040b00780c */ /* 0x000fc80003f45270 */
[----:B-1----:R-:W-:Y:S02]  /*2880*/  SEL R0, RZ, 0x1, P2 ;  /* 0x00000001ff007807 */ /* 0x002fe40001000000 */
[----:B------:R-:W-:Y:S02]  /*2890*/  SEL R11, R11, RZ, P2 ;  /* 0x000000ff0b0b7207 */ /* 0x000fe40001000000 */
[----:B------:R-:W-:Y:S02]  /*28a0*/  LOP3.LUT R3, R3, R0, RZ, 0x3c, !PT ;  /* 0x0000000003037212 */ /* 0x000fe400078e3cff */
[----:B------:R-:W-:Y:S01]  /*28b0*/  FMNMX R0, R24, R23, !PT ;  /* 0x0000001718007209 */ /* 0x000fe20007800000 */
[----:B------:R-:W-:Y:S01]  /*28c0*/  IMAD R74, R10, 0x8, R13 ;  /* 0x000000080a4a7824 */ /* 0x000fe200078e020d */
[----:B------:R-:W-:Y:S01]  /*28d0*/  FMNMX R18, R26, R21, !PT ;  /* 0x000000151a127209 */ /* 0x000fe20007800000 */
[----:B------:R-:W-:Y:S01]  /*28e0*/  BSSY B0, `(.L_x_30) ;  /* 0x0000042000007945 */ /* 0x000fe20003800000 */
[----:B------:R-:W-:-:S02]  /*28f0*/  FMNMX R9, R25, R0, !PT ;  /* 0x0000000019097209 */ /* 0x000fc40007800000 */
        /* <DEDUP_REMOVED lines=29> */
[----:B------:R-:W-:Y:S01]  /*2ad0*/  PRMT R74, RZ, 0x654, R74 ;  /* 0x00000654ff4a7816 */ /* 0x000fe2000000004a */
[----:B------:R-:W1:Y:S03]  /*2ae0*/  SHFL.BFLY PT, R9, R18, 0x1, 0x1f ;  /* 0x0c201f0012097f89 */ /* 0x000e6600000e0000 */
[----:B------:R2:W-:Y:S01]  /*2af0*/  SYNCS.ARRIVE.TRANS64.RED.A1T0 RZ, [R74+URZ], RZ ;  /* 0x000000ff4aff79a7 */ /* 0x0005e2000810043f */
[----:B------:R-:W3:Y:S01]  /*2b00*/  SHFL.BFLY PT, R73, R20, 0x1, 0x1f ;  /* 0x0c201f0014497f89 */ /* 0x000ee200000e0000 */
[----:B-1----:R-:W-:-:S02]  /*2b10*/  FMNMX R19, R18, R9, !PT ;  /* 0x0000000912137209 */ /* 0x002fc40007800000 */
[----:B---3--:R-:W-:-:S03]  /*2b20*/  FMNMX R73, R20, R73, !PT ;  /* 0x0000004914497209 */ /* 0x008fc60007800000 */
[----:B------:R-:W1:Y:S04]  /*2b30*/  SHFL.BFLY PT, R0, R19, 0x2, 0x1f ;  /* 0x0c401f0013007f89 */ /* 0x000e6800000e0000 */
[----:B------:R-:W3:Y:S01]  /*2b40*/  SHFL.BFLY PT, R22, R73, 0x2, 0x1f ;  /* 0x0c401f0049167f89 */ /* 0x000ee200000e0000 */
[----:B-1----:R-:W-:-:S04]  /*2b50*/  FMNMX R0, R19, R0, !PT ;  /* 0x0000000013007209 */ /* 0x002fc80007800000 */
[C---:B------:R-:W-:Y:S02]  /*2b60*/  FSETP.NEU.AND P2, PT, R0.reuse, -INF , PT ;  /* 0xff8000000000780b */ /* 0x040fe40003f4d000 */
[----:B---3--:R-:W-:Y:S02]  /*2b70*/  FMNMX R9, R73, R22, !PT ;  /* 0x0000001649097209 */ /* 0x008fe40007800000 */
[----:B------:R-:W-:Y:S02]  /*2b80*/  FSEL R72, R0, RZ, P2 ;  /* 0x000000ff00487208 */ /* 0x000fe40001000000 */
[----:B------:R-:W-:Y:S02]  /*2b90*/  FSETP.NEU.AND P3, PT, R9, -INF , PT ;  /* 0xff8000000900780b */ /* 0x000fe40003f6d000 */
[----:B------:R-:W-:Y:S01]  /*2ba0*/  LEA R22, R11, R2, 0x3 ;  /* 0x000000020b167211 */ /* 0x000fe200078e18ff */
[----:B------:R-:W-:Y:S01]  /*2bb0*/  FADD R18, -R72, R23 ;  /* 0x0000001748127221 */ /* 0x000fe20000000100 */
[----:B------:R-:W-:-:S02]  /*2bc0*/  SHF.L.U32 R23, R3, 0x1f, RZ ;  /* 0x0000001f03177819 */ /* 0x000fc400000006ff */
[----:B------:R-:W-:Y:S01]  /*2bd0*/  FSEL R76, R9, RZ, P3 ;  /* 0x000000ff094c7208 */ /* 0x000fe20001800000 */
[----:B------:R-:W-:Y:S01]  /*2be0*/  FMUL R20, R18, UR15 ;  /* 0x0000000f12147c20 */ /* 0x000fe20008400000 */
[----:B------:R-:W1:Y:S03]  /*2bf0*/  SYNCS.PHASECHK.TRANS64.TRYWAIT P2, [R22+URZ+0x5000], R23 ;  /* 0x00500017160075a7 */ /* 0x000e66000804017f */
[----:B------:R-:W-:Y:S01]  /*2c00*/  FADD R19, -R76, R21 ;  /* 0x000000154c137221 */ /* 0x000fe20000000100 */
[----:B------:R-:W-:Y:S01]  /*2c10*/  FSETP.GEU.AND P3, PT, R20, -126, PT ;  /* 0xc2fc00001400780b */ /* 0x000fe20003f6e000 */
[----:B------:R-:W-:Y:S02]  /*2c20*/  FMUL R18, R76, UR15 ;  /* 0x0000000f4c127c20 */ /* 0x000fe40008400000 */
[----:B------:R-:W-:Y:S02]  /*2c30*/  FMUL R19, R19, UR15 ;  /* 0x0000000f13137c20 */ /* 0x000fe40008400000 */
[--C-:B------:R-:W-:Y:S01]  /*2c40*/  FFMA R26, R26, UR15, -R18.reuse ;  /* 0x0000000f1a1a7c23 */ /* 0x100fe20008000812 */
[--C-:B------:R-:W-:Y:S01]  /*2c50*/  FFMA R21, R27, UR15, -R18.reuse ;  /* 0x0000000f1b157c23 */ /* 0x100fe20008000812 */
[----:B------:R-:W-:Y:S01]  /*2c60*/  FFMA R27, R30, UR15, -R18 ;  /* 0x0000000f1e1b7c23 */ /* 0x000fe20008000812 */
[----:B------:R-:W-:-:S02]  /*2c70*/  FSETP.GEU.AND P4, PT, R19, -126, PT ;  /* 0xc2fc00001300780b */ /* 0x000fc40003f8e000 */
[----:B------:R-:W-:Y:S02]  /*2c80*/  FSETP.GEU.AND P5, PT, R26, -126, PT ;  /* 0xc2fc00001a00780b */ /* 0x000fe40003fae000 */
[----:B------:R-:W-:Y:S01]  /*2c90*/  FSETP.GEU.AND P6, PT, R21, -126, PT ;  /* 0xc2fc00001500780b */ /* 0x000fe20003fce000 */
[----:B------:R-:W-:-:S06]  /*2ca0*/  @!P3 FMUL R20, R20, 0.5 ;  /* 0x3f0000001414b820 */ /* 0x000fcc0000400000 */
[----:B------:R-:W3:Y:S02]  /*2cb0*/  MUFU.EX2 R20, R20 ;  /* 0x0000001400147308 */ /* 0x000ee40000000800 */
[----:B------:R-:W-:Y:S02]  /*2cc0*/  @!P4 FMUL R19, R19, 0.5 ;  /* 0x3f0000001313c820 */ /* 0x000fe40000400000 */
[----:B------:R-:W-:-:S04]  /*2cd0*/  @!P5 FMUL R26, R26, 0.5 ;  /* 0x3f0000001a1ad820 */ /* 0x000fc80000400000 */
[----:B------:R-:W4:Y:S01]  /*2ce0*/  MUFU.EX2 R19, R19 ;  /* 0x0000001300137308 */ /* 0x000f220000000800 */
[----:B-123--:R-:W-:Y:S05]  /*2cf0*/  @!P2 BRA `(.L_x_31) ;  /* 0x000000240044a947 */ /* 0x00efea0003800000 */
.L_x_67:
[----:B------:R-:W-:Y:S05]  /*2d00*/  BSYNC B0 ;  /* 0x0000000000007941 */ /* 0x000fea0003800000 */
.L_x_30:
[----:B------:R-:W-:Y:S01]  /*2d10*/  FMUL R73, R72, UR15 ;  /* 0x0000000f48497c20 */ /* 0x000fe20008400000 */
[----:B------:R-:W-:Y:S01]  /*2d20*/  FSETP.GEU.AND P2, PT, R27, -126, PT ;  /* 0xc2fc00001b00780b */ /* 0x000fe20003f4e000 */
[----:B----4-:R-:W-:Y:S01]  /*2d30*/  @!P4 FMUL R19, R19, R19 ;  /* 0x000000131313c220 */ /* 0x010fe20000400000 */
[----:B------:R-:W-:Y:S01]  /*2d40*/  @!P6 FMUL R21, R21, 0.5 ;  /* 0x3f0000001515e820 */ /* 0x000fe20000400000 */
[--C-:B------:R-:W-:Y:S01]  /*2d50*/  FFMA R24, R24, UR15, -R73.reuse ;  /* 0x0000000f18187c23 */ /* 0x100fe20008000849 */
[--C-:B------:R-:W-:Y:S01]  /*2d60*/  FFMA R30, R31, UR15, -R18.reuse ;  /* 0x0000000f1f1e7c23 */ /* 0x100fe20008000812 */
[----:B-1----:R1:W2:Y:S01]  /*2d70*/  MUFU.EX2 R22, R26 ;  /* 0x0000001a00167308 */ /* 0x0022a20000000800 */
[--C-:B------:R-:W-:Y:S01]  /*2d80*/  FFMA R28, R28, UR15, -R73.reuse ;  /* 0x0000000f1c1c7c23 */ /* 0x100fe20008000849 */
[--C-:B------:R-:W-:Y:S01]  /*2d90*/  FFMA R74, R29, UR15, -R73.reuse ;  /* 0x0000000f1d4a7c23 */ /* 0x100fe20008000849 */
[----:B------:R-:W-:Y:S01]  /*2da0*/  FSETP.GEU.AND P4, PT, R24, -126, PT ;  /* 0xc2fc00001800780b */ /* 0x000fe20003f8e000 */
[----:B------:R-:W-:Y:S01]  /*2db0*/  @!P3 FMUL R20, R20, R20 ;  /* 0x000000141414b220 */ /* 0x000fe20000400000 */
[----:B------:R-:W-:Y:S01]  /*2dc0*/  FSETP.GEU.AND P3, PT, R30, -126, PT ;  /* 0xc2fc00001e00780b */ /* 0x000fe20003f6e000 */
[--C-:B------:R-:W-:Y:S01]  /*2dd0*/  FFMA R25, R25, UR15, -R73.reuse ;  /* 0x0000000f19197c23 */ /* 0x100fe20008000849 */
[--C-:B------:R-:W-:Y:S01]  /*2de0*/  FFMA R33, R33, UR15, -R73.reuse ;  /* 0x0000000f21217c23 */ /* 0x100fe20008000849 */
[----:B------:R-:W-:Y:S01]  /*2df0*/  @!P2 FMUL R27, R27, 0.5 ;  /* 0x3f0000001b1ba820 */ /* 0x000fe20000400000 */
[----:B------:R-:W3:Y:S01]  /*2e00*/  MUFU.EX2 R21, R21 ;  /* 0x0000001500157308 */ /* 0x000ee20000000800 */
[--C-:B------:R-:W-:Y:S01]  /*2e10*/  FFMA R32, R32, UR15, -R73.reuse ;  /* 0x0000000f20207c23 */ /* 0x100fe20008000849 */
[--C-:B------:R-:W-:Y:S01]  /*2e20*/  FFMA R35, R35, UR15, -R18.reuse ;  /* 0x0000000f23237c23 */ /* 0x100fe20008000812 */
[--C-:B-1----:R-:W-:Y:S01]  /*2e30*/  FFMA R26, R38, UR15, -R18.reuse ;  /* 0x0000000f261a7c23 */ /* 0x102fe20008000812 */
[----:B------:R-:W-:Y:S01]  /*2e40*/  IMAD.MOV.U32 R77, RZ, RZ, -0x7fffffe0 ;  /* 0x80000020ff4d7424 */ /* 0x000fe200078e00ff */
[----:B------:R-:W-:Y:S01]  /*2e50*/  LEA R76, R11, UR14, 0x8 ;  /* 0x0000000e0b4c7c11 */ /* 0x000fe2000f8e40ff */
[----:B------:R-:W-:Y:S05]  /*2e60*/  WARPSYNC.ALL ;  /* 0x0000000000007948 */ /* 0x000fea0003800000 */
[----:B------:R-:W-:Y:S01]  /*2e70*/  @!P4 FMUL R24, R24, 0.5 ;  /* 0x3f0000001818c820 */ /* 0x000fe20000400000 */
[----:B------:R-:W1:Y:S01]  /*2e80*/  MUFU.EX2 R23, R27 ;  /* 0x0000001b00177308 */ /* 0x000e620000000800 */
[----:B--2---:R-:W-:Y:S01]  /*2e90*/  @!P5 FMUL R22, R22, R22 ;  /* 0x000000161616d220 */ /* 0x004fe20000400000 */
[----:B------:R-:W-:Y:S01]  /*2ea0*/  FSETP.GEU.AND P5, PT, R25, -126, PT ;  /* 0xc2fc00001900780b */ /* 0x000fe20003fae000 */
[----:B------:R-:W-:Y:S01]  /*2eb0*/  @!P3 FMUL R30, R30, 0.5 ;  /* 0x3f0000001e1eb820 */ /* 0x000fe20000400000 */
[----:B------:R-:W-:Y:S01]  /*2ec0*/  R2UR UR6, R76 ;  /* 0x000000004c0672ca */ /* 0x000fe200000e0000 */
[----:B---3--:R-:W-:Y:S01]  /*2ed0*/  @!P6 FMUL R21, R21, R21 ;  /* 0x000000151515e220 */ /* 0x008fe20000400000 */
[----:B------:R-:W-:Y:S01]  /*2ee0*/  FSETP.GEU.AND P6, PT, R28, -126, PT ;  /* 0xc2fc00001c00780b */ /* 0x000fe20003fce000 */
[-C--:B------:R-:W-:Y:S01]  /*2ef0*/  FMUL R56, R56, R20.reuse ;  /* 0x0000001438387220 */ /* 0x080fe20000400000 */
[----:B------:R2:W3:Y:S01]  /*2f00*/  MUFU.EX2 R31, R24 ;  /* 0x00000018001f7308 */ /* 0x0004e20000000800 */
[----:B------:R-:W-:Y:S01]  /*2f10*/  R2UR UR7, R77 ;  /* 0x000000004d0772ca */ /* 0x000fe200000e0000 */
[-C--:B------:R-:W-:Y:S01]  /*2f20*/  FMUL R57, R57, R20.reuse ;  /* 0x0000001439397220 */ /* 0x080fe20000400000 */
[-C--:B------:R-:W-:Y:S01]  /*2f30*/  FMUL R60, R60, R20.reuse ;  /* 0x000000143c3c7220 */ /* 0x080fe20000400000 */
[-C--:B------:R-:W-:Y:S01]  /*2f40*/  FMUL R61, R61, R20.reuse ;  /* 0x000000143d3d7220 */ /* 0x080fe20000400000 */
[-C--:B------:R-:W-:Y:S01]  /*2f50*/  FMUL R64, R64, R20.reuse ;  /* 0x0000001440407220 */ /* 0x080fe20000400000 */
[-C--:B------:R-:W-:Y:S01]  /*2f60*/  FMUL R65, R65, R20.reuse ;  /* 0x0000001441417220 */ /* 0x080fe20000400000 */
[----:B------:R-:W-:Y:S01]  /*2f70*/  @!P5 FMUL R25, R25, 0.5 ;  /* 0x3f0000001919d820 */ /* 0x000fe20000400000 */
[----:B------:R-:W4:Y:S01]  /*2f80*/  MUFU.EX2 R30, R30 ;  /* 0x0000001e001e7308 */ /* 0x000f220000000800 */
[----:B-1----:R-:W-:Y:S01]  /*2f90*/  @!P2 FMUL R23, R23, R23 ;  /* 0x000000171717a220 */ /* 0x002fe20000400000 */
[----:B------:R-:W-:Y:S01]  /*2fa0*/  FSETP.GEU.AND P2, PT, R74, -126, PT ;  /* 0xc2fc00004a00780b */ /* 0x000fe20003f4e000 */
[----:B------:R-:W-:Y:S01]  /*2fb0*/  @!P6 FMUL R28, R28, 0.5 ;  /* 0x3f0000001c1ce820 */ /* 0x000fe20000400000 */
[--C-:B--2---:R-:W-:Y:S01]  /*2fc0*/  FFMA R24, R36, UR15, -R73.reuse ;  /* 0x0000000f24187c23 */ /* 0x104fe20008000849 */
[-C--:B------:R-:W-:Y:S01]  /*2fd0*/  FMUL R68, R68, R20.reuse ;  /* 0x0000001444447220 */ /* 0x080fe20000400000 */
[----:B------:R-:W-:Y:S01]  /*2fe0*/  FMUL R69, R69, R20 ;  /* 0x0000001445457220 */ /* 0x000fe20000400000 */
[----:B------:R-:W-:Y:S01]  /*2ff0*/  FMUL R58, R58, R19 ;  /* 0x000000133a3a7220 */ /* 0x000fe20000400000 */
[----:B------:R-:W1:Y:S01]  /*3000*/  MUFU.EX2 R29, R28 ;  /* 0x0000001c001d7308 */ /* 0x000e620000000800 */
[----:B---3--:R-:W-:Y:S01]  /*3010*/  @!P4 FMUL R31, R31, R31 ;  /* 0x0000001f1f1fc220 */ /* 0x008fe20000400000 */
[----:B------:R-:W-:Y:S01]  /*3020*/  FSETP.GEU.AND P4, PT, R33, -126, PT ;  /* 0xc2fc00002100780b */ /* 0x000fe20003f8e000 */
[-C--:B------:R-:W-:Y:S01]  /*3030*/  FMUL R59, R59, R19.reuse ;  /* 0x000000133b3b7220 */ /* 0x080fe20000400000 */
[-C--:B------:R-:W-:Y:S01]  /*3040*/  FMUL R62, R62, R19.reuse ;  /* 0x000000133e3e7220 */ /* 0x080fe20000400000 */
[-C--:B------:R-:W-:Y:S01]  /*3050*/  FMUL R63, R63, R19.reuse ;  /* 0x000000133f3f7220 */ /* 0x080fe20000400000 */
[-C--:B------:R-:W-:Y:S01]  /*3060*/  FMUL R66, R66, R19.reuse ;  /* 0x0000001342427220 */ /* 0x080fe20000400000 */
[----:B------:R-:W-:Y:S01]  /*3070*/  @!P2 FMUL R74, R74, 0.5 ;  /* 0x3f0000004a4aa820 */ /* 0x000fe20000400000 */
[----:B------:R2:W3:Y:S01]  /*3080*/  MUFU.EX2 R72, R25 ;  /* 0x0000001900487308 */ /* 0x0004e20000000800 */
[----:B----4-:R-:W-:Y:S01]  /*3090*/  @!P3 FMUL R30, R30, R30 ;  /* 0x0000001e1e1eb220 */ /* 0x010fe20000400000 */
[----:B------:R-:W-:Y:S01]  /*30a0*/  FSETP.GEU.AND P3, PT, R32, -126, PT ;  /* 0xc2fc00002000780b */ /* 0x000fe20003f6e000 */
[-C--:B------:R-:W-:Y:S01]  /*30b0*/  FMUL R67, R67, R19.reuse ;  /* 0x0000001343437220 */ /* 0x080fe20000400000 */
[-C--:B------:R-:W-:Y:S01]  /*30c0*/  FMUL R70, R70, R19.reuse ;  /* 0x0000001346467220 */ /* 0x080fe20000400000 */
[----:B------:R-:W-:Y:S01]  /*30d0*/  FMUL R71, R71, R19 ;  /* 0x0000001347477220 */ /* 0x000fe20000400000 */
[----:B------:R-:W-:Y:S01]  /*30e0*/  F2FP.F16.F32.PACK_AB R27, R30, R23 ;  /* 0x000000171e1b723e */ /* 0x000fe200000000ff */
[----:B------:R-:W-:Y:S01]  /*30f0*/  @!P4 FMUL R33, R33, 0.5 ;  /* 0x3f0000002121c820 */ /* 0x000fe20000400000 */
[----:B------:R-:W4:Y:S01]  /*3100*/  MUFU.EX2 R74, R74 ;  /* 0x0000004a004a7308 */ /* 0x000f220000000800 */
[--C-:B--2---:R-:W-:Y:S01]  /*3110*/  FFMA R25, R34, UR15, -R18.reuse ;  /* 0x0000000f22197c23 */ /* 0x104fe20008000812 */
[----:B-1----:R-:W-:Y:S01]  /*3120*/  @!P6 FMUL R29, R29, R29 ;  /* 0x0000001d1d1de220 */ /* 0x002fe20000400000 */
[----:B------:R-:W-:Y:S01]  /*3130*/  FSETP.GEU.AND P6, PT, R35, -126, PT ;  /* 0xc2fc00002300780b */ /* 0x000fe20003fce000 */
[--C-:B------:R-:W-:Y:S01]  /*3140*/  FFMA R34, R37, UR15, -R73.reuse ;  /* 0x0000000f25227c23 */ /* 0x100fe20008000849 */
[--C-:B------:R-:W-:Y:S01]  /*3150*/  FFMA R36, R39, UR15, -R18.reuse ;  /* 0x0000000f27247c23 */ /* 0x100fe20008000812 */
[--C-:B------:R-:W-:Y:S01]  /*3160*/  FFMA R38, R40, UR15, -R73.reuse ;  /* 0x0000000f28267c23 */ /* 0x100fe20008000849 */
[----:B------:R-:W-:Y:S01]  /*3170*/  @!P3 FMUL R32, R32, 0.5 ;  /* 0x3f0000002020b820 */ /* 0x000fe20000400000 */
[----:B------:R-:W1:Y:S01]  /*3180*/  MUFU.EX2 R28, R33 ;  /* 0x00000021001c7308 */ /* 0x000e620000000800 */
[----:B---3--:R-:W-:Y:S01]  /*3190*/  @!P5 FMUL R72, R72, R72 ;  /* 0x000000484848d220 */ /* 0x008fe20000400000 */
[----:B------:R-:W-:Y:S01]  /*31a0*/  FSETP.GEU.AND P5, PT, R25, -126, PT ;  /* 0xc2fc00001900780b */ /* 0x000fe20003fae000 */
[--C-:B------:R-:W-:Y:S01]  /*31b0*/  FFMA R39, R41, UR15, -R73.reuse ;  /* 0x0000000f29277c23 */ /* 0x100fe20008000849 */
[--C-:B------:R-:W-:Y:S01]  /*31c0*/  FFMA R41, R42, UR15, -R18.reuse ;  /* 0x0000000f2a297c23 */ /* 0x100fe20008000812 */
[--C-:B------:R-:W-:Y:S01]  /*31d0*/  FFMA R40, R43, UR15, -R18.reuse ;  /* 0x0000000f2b287c23 */ /* 0x100fe20008000812 */
[--C-:B------:R-:W-:Y:S01]  /*31e0*/  FFMA R42, R44, UR15, -R73.reuse ;  /* 0x0000000f2c2a7c23 */ /* 0x100fe20008000849 */
[--C-:B------:R-:W-:Y:S01]  /*31f0*/  FFMA R43, R45, UR15, -R73.reuse ;  /* 0x0000000f2d2b7c23 */ /* 0x100fe20008000849 */
[----:B------:R-:W-:Y:S01]  /*3200*/  @!P6 FMUL R35, R35, 0.5 ;  /* 0x3f0000002323e820 */ /* 0x000fe20000400000 */
[----:B----4-:R-:W-:Y:S01]  /*3210*/  @!P2 FMUL R74, R74, R74 ;  /* 0x0000004a4a4aa220 */ /* 0x010fe20000400000 */
[----:B------:R-:W-:Y:S01]  /*3220*/  FSETP.GEU.AND P2, PT, R24, -126, PT ;  /* 0xc2fc00001800780b */ /* 0x000fe20003f4e000 */
[----:B------:R-:W2:Y:S01]  /*3230*/  MUFU.EX2 R75, R32 ;  /* 0x00000020004b7308 */ /* 0x000ea20000000800 */
[--C-:B------:R-:W-:Y:S01]  /*3240*/  FFMA R44, R46, UR15, -R18.reuse ;  /* 0x0000000f2e2c7c23 */ /* 0x100fe20008000812 */
[--C-:B------:R-:W-:Y:S01]  /*3250*/  FFMA R45, R47, UR15, -R18.reuse ;  /* 0x0000000f2f2d7c23 */ /* 0x100fe20008000812 */
[--C-:B------:R-:W-:Y:S01]  /*3260*/  FFMA R46, R48, UR15, -R73.reuse ;  /* 0x0000000f302e7c23 */ /* 0x100fe20008000849 */
[----:B------:R-:W-:Y:S01]  /*3270*/  @!P5 FMUL R25, R25, 0.5 ;  /* 0x3f0000001919d820 */ /* 0x000fe20000400000 */
[--C-:B------:R-:W-:Y:S01]  /*3280*/  FFMA R47, R49, UR15, -R73.reuse ;  /* 0x0000000f312f7c23 */ /* 0x100fe20008000849 */
[----:B-1----:R-:W-:Y:S01]  /*3290*/  @!P4 FMUL R28, R28, R28 ;  /* 0x0000001c1c1cc220 */ /* 0x002fe20000400000 */
[----:B------:R-:W-:Y:S01]  /*32a0*/  FSETP.GEU.AND P4, PT, R26, -126, PT ;  /* 0xc2fc00001a00780b */ /* 0x000fe20003f8e000 */
[----:B------:R-:W1:Y:S01]  /*32b0*/  MUFU.EX2 R32, R35 ;  /* 0x0000002300207308 */ /* 0x000e620000000800 */
[--C-:B------:R-:W-:Y:S01]  /*32c0*/  FFMA R48, R50, UR15, -R18.reuse ;  /* 0x0000000f32307c23 */ /* 0x100fe20008000812 */
[--C-:B------:R-:W-:Y:S01]  /*32d0*/  FFMA R51, R51, UR15, -R18.reuse ;  /* 0x0000000f33337c23 */ /* 0x100fe20008000812 */
[--C-:B------:R-:W-:Y:S01]  /*32e0*/  FFMA R52, R52, UR15, -R73.reuse ;  /* 0x0000000f34347c23 */ /* 0x100fe20008000849 */
[----:B------:R-:W-:Y:S01]  /*32f0*/  @!P2 FMUL R24, R24, 0.5 ;  /* 0x3f0000001818a820 */ /* 0x000fe20000400000 */
[----:B------:R-:W-:Y:S01]  /*3300*/  FFMA R53, R53, UR15, -R73 ;  /* 0x0000000f35357c23 */ /* 0x000fe20008000849 */
[--C-:B------:R-:W-:Y:S01]  /*3310*/  FFMA R54, R54, UR15, -R18.reuse ;  /* 0x0000000f36367c23 */ /* 0x100fe20008000812 */
[----:B------:R-:W-:Y:S01]  /*3320*/  FFMA R18, R55, UR15, -R18 ;  /* 0x0000000f37127c23 */ /* 0x000fe20008000812 */
[----:B------:R3:W4:Y:S01]  /*3330*/  MUFU.EX2 R37, R25 ;  /* 0x0000001900257308 */ /* 0x0007220000000800 */
[----:B--2---:R-:W-:Y:S01]  /*3340*/  @!P3 FMUL R75, R75, R75 ;  /* 0x0000004b4b4bb220 */ /* 0x004fe20000400000 */
[----:B------:R-:W-:Y:S01]  /*3350*/  FSETP.GEU.AND P3, PT, R34, -126, PT ;  /* 0xc2fc00002200780b */ /* 0x000fe20003f6e000 */
[----:B------:R-:W-:Y:S01]  /*3360*/  FFMA R14, R19, R14, R22 ;  /* 0x0000000e130e7223 */ /* 0x000fe20000000016 */
[----:B------:R-:W-:Y:S01]  /*3370*/  @!P4 FMUL R26, R26, 0.5 ;  /* 0x3f0000001a1ac820 */ /* 0x000fe20000400000 */
[----:B------:R-:W-:-:S02]  /*3380*/  IMAD.MOV.U32 R77, RZ, RZ, -0x7fffffe0 ;  /* 0x80000020ff4d7424 */ /* 0x000fc400078e00ff */
[----:B------:R-:W-:Y:S01]  /*3390*/  FFMA R15, R20, R15, R31 ;  /* 0x0000000f140f7223 */ /* 0x000fe2000000001f */
[----:B------:R-:W-:Y:S01]  /*33a0*/  FADD R14, R14, R21 ;  /* 0x000000150e0e7221 */ /* 0x000fe20000000000 */
[----:B------:R2:W5:Y:S01]  /*33b0*/  MUFU.EX2 R33, R24 ;  /* 0x0000001800217308 */ /* 0x0005620000000800 */
[----:B---3--:R-:W-:Y:S01]  /*33c0*/  F2FP.F16.F32.PACK_AB R25, R21, R22 ;  /* 0x000000161519723e */ /* 0x008fe200000000ff */
[----:B-1----:R-:W-:Y:S01]  /*33d0*/  @!P6 FMUL R32, R32, R32 ;  /* 0x000000202020e220 */ /* 0x002fe20000400000 */
[----:B------:R-:W-:Y:S01]  /*33e0*/  FSETP.GEU.AND P6, PT, R38, -126, PT ;  /* 0xc2fc00002600780b */ /* 0x000fe20003fce000 */
[----:B------:R-:W-:Y:S01]  /*33f0*/  FADD R23, R14, R23 ;  /* 0x000000170e177221 */ /* 0x000fe20000000000 */
[----:B------:R-:W-:Y:S02]  /*3400*/  VIADD R10, R10, 0x1 ;  /* 0x000000010a0a7836 */ /* 0x000fe40000000000 */
[----:B------:R-:W-:Y:S01]  /*3410*/  @!P3 FMUL R34, R34, 0.5 ;  /* 0x3f0000002222b820 */ /* 0x000fe20000400000 */
[----:B------:R1:W3:Y:S01]  /*3420*/  MUFU.EX2 R35, R26 ;  /* 0x0000001a00237308 */ /* 0x0002e20000000800 */
[----:B--2---:R-:W-:Y:S01]  /*3430*/  F2FP.F16.F32.PACK_AB R24, R72, R31 ;  /* 0x0000001f4818723e */ /* 0x004fe200000000ff */
[----:B----4-:R-:W-:Y:S01]  /*3440*/  @!P5 FMUL R37, R37, R37 ;  /* 0x000000252525d220 */ /* 0x010fe20000400000 */
[----:B------:R-:W-:Y:S01]  /*3450*/  FSETP.GEU.AND P5, PT, R36, -126, PT ;  /* 0xc2fc00002400780b */ /* 0x000fe20003fae000 */
[----:B------:R-:W-:Y:S01]  /*3460*/  FADD R72, R15, R72 ;  /* 0x000000480f487221 */ /* 0x000fe20000000000 */
[----:B------:R-:W-:-:S03]  /*3470*/  FADD R30, R23, R30 ;  /* 0x0000001e171e7221 */ /* 0x000fc60000000000 */
[----:B------:R-:W2:Y:S01]  /*3480*/  MUFU.EX2 R34, R34 ;  /* 0x0000002200227308 */ /* 0x000ea20000000800 */
[----:B-1----:R-:W-:Y:S01]  /*3490*/  F2FP.F16.F32.PACK_AB R26, R74, R29 ;  /* 0x0000001d4a1a723e */ /* 0x002fe200000000ff */
[----:B-----5:R-:W-:Y:S01]  /*34a0*/  @!P2 FMUL R33, R33, R33 ;  /* 0x000000212121a220 */ /* 0x020fe20000400000 */
[----:B------:R-:W-:Y:S01]  /*34b0*/  FSETP.GEU.AND P2, PT, R39, -126, PT ;  /* 0xc2fc00002700780b */ /* 0x000fe20003f4e000 */
[----:B------:R-:W-:Y:S01]  /*34c0*/  @!P6 FMUL R38, R38, 0.5 ;  /* 0x3f0000002626e820 */ /* 0x000fe20000400000 */
[----:B------:R-:W-:Y:S01]  /*34d0*/  WARPGROUP.ARRIVE ;  /* 0x00000000000079c5 */ /* 0x000fe20000000000 */
[----:B------:R-:W-:Y:S02]  /*34e0*/  FADD R29, R72, R29 ;  /* 0x0000001d481d7221 */ /* 0x000fe40000000000 */
[----:B------:R-:W-:Y:S01]  /*34f0*/  @!P5 FMUL R36, R36, 0.5 ;  /* 0x3f0000002424d820 */ /* 0x000fe20000400000 */
[----:B---3--:R-:W-:Y:S01]  /*3500*/  @!P4 FMUL R35, R35, R35 ;  /* 0x000000232323c220 */ /* 0x008fe20000400000 */
[----:B------:R-:W1:Y:S01]  /*3510*/  MUFU.EX2 R38, R38 ;  /* 0x0000002600267308 */ /* 0x000e620000000800 */
[----:B------:R-:W-:Y:S01]  /*3520*/  HGMMA.64x32x16.F32 R56, R24, gdesc[UR4].tnspB, R56, gsb0 ;  /* 0x4060000418387df0 */ /* 0x000fe20008000838 */
[----:B------:R-:W-:Y:S01]  /*3530*/  FSETP.GEU.AND P4, PT, R40, -126, PT ;  /* 0xc2fc00002800780b */ /* 0x000fe20003f8e000 */
[----:B------:R-:W-:-:S03]  /*3540*/  FADD R74, R29, R74 ;  /* 0x0000004a1d4a7221 */ /* 0x000fc60000000000 */
[----:B------:R-:W-:Y:S01]  /*3550*/  @!P2 FMUL R39, R39, 0.5 ;  /* 0x3f0000002727a820 */ /* 0x000fe20000400000 */
[----:B--2---:R-:W-:Y:S01]  /*3560*/  @!P3 FMUL R34, R34, R34 ;  /* 0x000000222222b220 */ /* 0x004fe20000400000 */
[----:B------:R-:W2:Y:S01]  /*3570*/  MUFU.EX2 R36, R36 ;  /* 0x0000002400247308 */ /* 0x000ea20000000800 */
[----:B------:R-:W-:-:S06]  /*3580*/  FSETP.GEU.AND P3, PT, R41, -126, PT ;  /* 0xc2fc00002900780b */ /* 0x000fcc0003f6e000 */
[----:B------:R-:W-:Y:S01]  /*3590*/  @!P4 FMUL R40, R40, 0.5 ;  /* 0x3f0000002828c820 */ /* 0x000fe20000400000 */
[----:B------:R-:W3:Y:S01]  /*35a0*/  MUFU.EX2 R39, R39 ;  /* 0x0000002700277308 */ /* 0x000ee20000000800 */
[----:B-1----:R-:W-:Y:S01]  /*35b0*/  @!P6 FMUL R38, R38, R38 ;  /* 0x000000262626e220 */ /* 0x002fe20000400000 */
[----:B------:R-:W-:-:S04]  /*35c0*/  FSETP.GEU.AND P6, PT, R43, -126, PT ;  /* 0xc2fc00002b00780b */ /* 0x000fc80003fce000 */
        /* <DEDUP_REMOVED lines=11> */
[----:B------:R-:W-:-:S05]  /*3680*/  FSETP.GEU.AND P4, PT, R46, -126, PT ;  /* 0xc2fc00002e00780b */ /* 0x000fca0003f8e000 */
[----:B------:R-:W-:Y:S01]  /*3690*/  @!P2 FMUL R44, R44, 0.5 ;  /* 0x3f0000002c2ca820 */ /* 0x000fe20000400000 */
[----:B------:R-:W1:Y:S01]  /*36a0*/  MUFU.EX2 R42, R42 ;  /* 0x0000002a002a7308 */ /* 0x000e620000000800 */
[----:B--2---:R-:W-:Y:S01]  /*36b0*/  @!P3 FMUL R41, R41, R41 ;  /* 0x000000292929b220 */ /* 0x004fe20000400000 */
[----:B------:R-:W-:Y:S01]  /*36c0*/  FSETP.GEU.AND P3, PT, R45, -126, PT ;  /* 0xc2fc00002d00780b */ /* 0x000fe20003f6e000 */
[----:B------:R-:W-:Y:S02]  /*36d0*/  WARPGROUP.DEPBAR.LE gsb0, 0x0 ;  /* 0x00008000000079c5 */ /* 0x000fe40000010000 */
[----:B------:R-:W-:Y:S01]  /*36e0*/  VIADD R24, R76, 0x40 ;  /* 0x000000404c187836 */ /* 0x000fe20000000000 */
[----:B------:R-:W-:Y:S01]  /*36f0*/  MOV R25, 0x80000020 ;  /* 0x8000002000197802 */ /* 0x000fe20000000f00 */
[----:B------:R-:W-:Y:S01]  /*3700*/  @!P4 FMUL R46, R46, 0.5 ;  /* 0x3f0000002e2ec820 */ /* 0x000fe20000400000 */
[----:B------:R-:W-:Y:S01]  /*3710*/  F2FP.F16.F32.PACK_AB R26, R34, R33 ;  /* 0x00000021221a723e */ /* 0x000fe200000000ff */
[----:B------:R-:W2:Y:S01]  /*3720*/  MUFU.EX2 R44, R44 ;  /* 0x0000002c002c7308 */ /* 0x000ea20000000800 */
[----:B------:R-:W-:Y:S01]  /*3730*/  R2UR UR6, R24 ;  /* 0x00000000180672ca */ /* 0x000fe200000e0000 */
[----:B---3--:R-:W-:Y:S01]  /*3740*/  @!P6 FMUL R43, R43, R43 ;  /* 0x0000002b2b2be220 */ /* 0x008fe20000400000 */
[----:B------:R-:W-:-:S02]  /*3750*/  R2UR UR7, R25 ;  /* 0x00000000190772ca */ /* 0x000fc400000e0000 */
[----:B------:R-:W-:Y:S01]  /*3760*/  F2FP.F16.F32.PACK_AB R24, R28, R75 ;  /* 0x0000004b1c18723e */ /* 0x000fe200000000ff */
[----:B------:R-:W-:Y:S01]  /*3770*/  @!P3 FMUL R45, R45, 0.5 ;  /* 0x3f0000002d2db820 */ /* 0x000fe20000400000 */
[----:B------:R-:W-:Y:S01]  /*3780*/  F2FP.F16.F32.PACK_AB R25, R32, R37 ;  /* 0x000000252019723e */ /* 0x000fe200000000ff */
[----:B-1----:R-:W-:Y:S01]  /*3790*/  @!P5 FMUL R42, R42, R42 ;  /* 0x0000002a2a2ad220 */ /* 0x002fe20000400000 */
[----:B------:R-:W-:Y:S01]  /*37a0*/  F2FP.F16.F32.PACK_AB R27, R36, R35 ;  /* 0x00000023241b723e */ /* 0x000fe200000000ff */
[----:B------:R-:W1:Y:S01]  /*37b0*/  MUFU.EX2 R46, R46 ;  /* 0x0000002e002e7308 */ /* 0x000e620000000800 */
[----:B------:R-:W-:Y:S01]  /*37c0*/  FSETP.GEU.AND P5, PT, R47, -126, PT ;  /* 0xc2fc00002f00780b */ /* 0x000fe20003fae000 */
[----:B------:R-:W-:Y:S01]  /*37d0*/  FADD R75, R74, R75 ;  /* 0x0000004b4a4b7221 */ /* 0x000fe20000000000 */
[----:B------:R-:W-:Y:S01]  /*37e0*/  WARPGROUP.ARRIVE ;  /* 0x00000000000079c5 */ /* 0x000fe20000000000 */
[----:B------:R-:W-:Y:S01]  /*37f0*/  FSETP.GEU.AND P6, PT, R48, -126, PT ;  /* 0xc2fc00003000780b */ /* 0x000fe20003fce000 */
[----:B------:R-:W-:Y:S01]  /*3800*/  FADD R37, R30, R37 ;  /* 0x000000251e257221 */ /* 0x000fe20000000000 */
[----:B------:R-:W-:Y:S01]  /*3810*/  FADD R28, R75, R28 ;  /* 0x0000001c4b1c7221 */ /* 0x000fe20000000000 */
[----:B--2---:R-:W-:Y:S01]  /*3820*/  @!P2 FMUL R44, R44, R44 ;  /* 0x0000002c2c2ca220 */ /* 0x004fe20000400000 */
[----:B------:R-:W2:Y:S01]  /*3830*/  MUFU.EX2 R45, R45 ;  /* 0x0000002d002d7308 */ /* 0x000ea20000000800 */
[----:B------:R-:W-:Y:S01]  /*3840*/  HGMMA.64x32x16.F32 R56, R24, gdesc[UR4].tnspB, R56, gsb0 ;  /* 0x4060000418387df0 */ /* 0x000fe20008000838 */
[----:B------:R-:W-:Y:S01]  /*3850*/  FSETP.GEU.AND P2, PT, R51, -126, PT ;  /* 0xc2fc00003300780b */ /* 0x000fe20003f4e000 */
[----:B------:R-:W-:Y:S01]  /*3860*/  FADD R32, R37, R32 ;  /* 0x0000002025207221 */ /* 0x000fe20000000000 */
[----:B------:R-:W-:-:S02]  /*3870*/  FADD R33, R28, R33 ;  /* 0x000000211c217221 */ /* 0x000fc40000000000 */
[----:B------:R-:W-:Y:S01]  /*3880*/  @!P5 FMUL R47, R47, 0.5 ;  /* 0x3f0000002f2fd820 */ /* 0x000fe20000400000 */
[----:B------:R-:W-:Y:S01]  /*3890*/  FADD R35, R32, R35 ;  /* 0x0000002320237221 */ /* 0x000fe20000000000 */
[----:B------:R-:W-:Y:S01]  /*38a0*/  FADD R33, R33, R34 ;  /* 0x0000002221217221 */ /* 0x000fe20000000000 */
[----:B------:R-:W-:Y:S01]  /*38b0*/  @!P6 FMUL R48, R48, 0.5 ;  /* 0x3f0000003030e820 */ /* 0x000fe20000400000 */
[----:B-1----:R-:W-:Y:S01]  /*38c0*/  @!P4 FMUL R46, R46, R46 ;  /* 0x0000002e2e2ec220 */ /* 0x002fe20000400000 */
[----:B------:R-:W-:Y:S01]  /*38d0*/  FSETP.GEU.AND P4, PT, R53, -126, PT ;  /* 0xc2fc00003500780b */ /* 0x000fe20003f8e000 */
[----:B------:R-:W1:Y:S01]  /*38e0*/  MUFU.EX2 R47, R47 ;  /* 0x0000002f002f7308 */ /* 0x000e620000000800 */
[----:B------:R-:W-:Y:S02]  /*38f0*/  FADD R36, R35, R36 ;  /* 0x0000002423247221 */ /* 0x000fe40000000000 */
[----:B------:R-:W-:Y:S01]  /*3900*/  @!P2 FMUL R51, R51, 0.5 ;  /* 0x3f0000003333a820 */ /* 0x000fe20000400000 */
[----:B--2---:R-:W-:Y:S01]  /*3910*/  @!P3 FMUL R45, R45, R45 ;  /* 0x0000002d2d2db220 */ /* 0x004fe20000400000 */
[----:B------:R-:W-:-:S03]  /*3920*/  FSETP.GEU.AND P3, PT, R52, -126, PT ;  /* 0xc2fc00003400780b */ /* 0x000fc60003f6e000 */
[----:B------:R-:W2:Y:S04]  /*3930*/  MUFU.EX2 R48, R48 ;  /* 0x0000003000307308 */ /* 0x000ea80000000800 */
[----:B------:R-:W-:-:S04]  /*3940*/  @!P4 FMUL R53, R53, 0.5 ;  /* 0x3f0000003535c820 */ /* 0x000fc80000400000 */
[----:B------:R-:W3:Y:S01]  /*3950*/  MUFU.EX2 R51, R51 ;  /* 0x0000003300337308 */ /* 0x000ee20000000800 */
[----:B-1----:R-:W-:Y:S01]  /*3960*/  @!P5 FMUL R47, R47, R47 ;  /* 0x0000002f2f2fd220 */ /* 0x002fe20000400000 */
[----:B------:R-:W-:Y:S01]  /*3970*/  FSETP.GEU.AND P5, PT, R54, -126, PT ;  /* 0xc2fc00003600780b */ /* 0x000fe20003fae000 */
[----:B------:R-:W-:-:S05]  /*3980*/  @!P3 FMUL R52, R52, 0.5 ;  /* 0x3f0000003434b820 */ /* 0x000fca0000400000 */
[----:B------:R-:W-:Y:S01]  /*3990*/  MUFU.EX2 R53, R53 ;  /* 0x0000003500357308 */ /* 0x000fe20000000800 */
[----:B--2---:R-:W-:Y:S01]  /*39a0*/  @!P6 FMUL R48, R48, R48 ;  /* 0x000000303030e220 */ /* 0x004fe20000400000 */
[----:B------:R-:W-:-:S05]  /*39b0*/  FSETP.GEU.AND P6, PT, R18, -126, PT ;  /* 0xc2fc00001200780b */ /* 0x000fca0003fce000 */
[----:B------:R-:W-:Y:S01]  /*39c0*/  @!P5 FMUL R54, R54, 0.5 ;  /* 0x3f0000003636d820 */ /* 0x000fe20000400000 */
[----:B------:R-:W1:Y:S01]  /*39d0*/  MUFU.EX2 R52, R52 ;  /* 0x0000003400347308 */ /* 0x000e620000000800 */
[----:B---3--:R-:W-:Y:S01]  /*39e0*/  @!P2 FMUL R51, R51, R51 ;  /* 0x000000333333a220 */ /* 0x008fe20000400000 */
[----:B------:R-:W-:Y:S01]  /*39f0*/  ISETP.NE.AND P2, PT, R10, 0x4, PT ;  /* 0x000000040a00780c */ /* 0x000fe20003f45270 */
[----:B------:R-:W-:Y:S02]  /*3a00*/  WARPGROUP.DEPBAR.LE gsb0, 0x0 ;  /* 0x00008000000079c5 */ /* 0x000fe40000010000 */
[----:B------:R-:W-:Y:S01]  /*3a10*/  VIADD R24, R76, 0x80 ;  /* 0x000000804c187836 */ /* 0x000fe20000000000 */
[----:B------:R-:W-:Y:S01]  /*3a20*/  F2FP.F16.F32.PACK_AB R26, R43, R42 ;  /* 0x0000002a2b1a723e */ /* 0x000fe200000000ff */
[----:B------:R-:W-:Y:S01]  /*3a30*/  IMAD.MOV.U32 R25, RZ, RZ, -0x7fffffe0 ;  /* 0x80000020ff197424 */ /* 0x000fe200078e00ff */
[----:B------:R-:W-:Y:S01]  /*3a40*/  F2FP.F16.F32.PACK_AB R27, R45, R44 ;  /* 0x0000002c2d1b723e */ /* 0x000fe200000000ff */
[----:B------:R-:W-:Y:S01]  /*3a50*/  @!P6 FMUL R18, R18, 0.5 ;  /* 0x3f0000001212e820 */ /* 0x000fe20000400000 */
[----:B------:R-:W-:Y:S01]  /*3a60*/  R2UR UR6, R24 ;  /* 0x00000000180672ca */ /* 0x000fe200000e0000 */
[----:B------:R-:W2:Y:S01]  /*3a70*/  MUFU.EX2 R54, R54 ;  /* 0x0000003600367308 */ /* 0x000ea20000000800 */
[----:B------:R-:W-:Y:S01]  /*3a80*/  R2UR UR7, R25 ;  /* 0x00000000190772ca */ /* 0x000fe200000e0000 */
[----:B-1----:R-:W-:Y:S01]  /*3a90*/  @!P3 FMUL R52, R52, R52 ;  /* 0x000000343434b220 */ /* 0x002fe20000400000 */
[----:B------:R-:W-:Y:S01]  /*3aa0*/  F2FP.F16.F32.PACK_AB R24, R39, R38 ;  /* 0x000000262718723e */ /* 0x000fe200000000ff */
[----:B------:R-:W-:Y:S01]  /*3ab0*/  @!P4 FMUL R53, R53, R53 ;  /* 0x000000353535c220 */ /* 0x000fe20000400000 */
[----:B------:R-:W-:Y:S01]  /*3ac0*/  F2FP.F16.F32.PACK_AB R25, R40, R41 ;  /* 0x000000292819723e */ /* 0x000fe200000000ff */
[----:B------:R-:W-:Y:S01]  /*3ad0*/  FADD R38, R33, R38 ;  /* 0x0000002621267221 */ /* 0x000fe20000000000 */
[----:B------:R-:W-:Y:S01]  /*3ae0*/  IADD3 R76, R76, 0xc0, RZ ;  /* 0x000000c04c4c7810 */ /* 0x000fe20007ffe0ff */
[----:B------:R1:W3:Y:S01]  /*3af0*/  MUFU.EX2 R19, R18 ;  /* 0x0000001200137308 */ /* 0x0002e20000000800 */
[----:B------:R-:W-:Y:S01]  /*3b00*/  WARPGROUP.ARRIVE ;  /* 0x00000000000079c5 */ /* 0x000fe20000000000 */
[----:B------:R-:W-:Y:S01]  /*3b10*/  FADD R41, R36, R41 ;  /* 0x0000002924297221 */ /* 0x000fe20000000000 */
[----:B------:R-:W-:-:S03]  /*3b20*/  FADD R39, R38, R39 ;  /* 0x0000002726277221 */ /* 0x000fc60000000000 */
[----:B------:R-:W-:Y:S01]  /*3b30*/  FADD R41, R41, R40 ;  /* 0x0000002829297221 */ /* 0x000fe20000000000 */
[----:B------:R-:W-:Y:S01]  /*3b40*/  HGMMA.64x32x16.F32 R56, R24, gdesc[UR4].tnspB, R56, gsb0 ;  /* 0x4060000418387df0 */ /* 0x000fe20008000838 */
[----:B------:R-:W-:Y:S01]  /*3b50*/  R2UR UR6, R76 ;  /* 0x000000004c0672ca */ /* 0x000fe200000e0000 */
[----:B--2---:R-:W-:Y:S01]  /*3b60*/  @!P5 FMUL R54, R54, R54 ;  /* 0x000000363636d220 */ /* 0x004fe20000400000 */
[----:B------:R-:W-:Y:S01]  /*3b70*/  R2UR UR7, R77 ;  /* 0x000000004d0772ca */ /* 0x000fe200000e0000 */
[----:B------:R-:W-:Y:S01]  /*3b80*/  FADD R42, R39, R42 ;  /* 0x0000002a272a7221 */ /* 0x000fe20000000000 */
[----:B------:R-:W-:Y:S01]  /*3b90*/  FADD R44, R41, R44 ;  /* 0x0000002c292c7221 */ /* 0x000fe20000000000 */
[----:B-1----:R-:W-:Y:S02]  /*3ba0*/  SEL R18, R10, RZ, P2 ;  /* 0x000000ff0a127207 */ /* 0x002fe40001000000 */
[----:B------:R-:W-:Y:S01]  /*3bb0*/  FADD R43, R42, R43 ;  /* 0x0000002b2a2b7221 */ /* 0x000fe20000000000 */
[----:B------:R-:W-:Y:S01]  /*3bc0*/  FADD R45, R44, R45 ;  /* 0x0000002d2c2d7221 */ /* 0x000fe20000000000 */
[----:B---3--:R-:W-:Y:S01]  /*3bd0*/  @!P6 FMUL R19, R19, R19 ;  /* 0x000000131313e220 */ /* 0x008fe20000400000 */
[----:B------:R-:W-:-:S04]  /*3be0*/  LEA R10, R18, R13, 0x3 ;  /* 0x0000000d120a7211 */ /* 0x000fc800078e18ff */
[----:B------:R-:W-:Y:S01]  /*3bf0*/  PRMT R10, RZ, 0x654, R10 ;  /* 0x00000654ff0a7816 */ /* 0x000fe2000000000a */
        /* <DEDUP_REMOVED lines=8> */
[----:B------:R-:W-:-:S02]  /*3c80*/  FADD R51, R48, R51 ;  /* 0x0000003330337221 */ /* 0x000fc40000000000 */
[----:B------:R-:W-:Y:S01]  /*3c90*/  FADD R52, R47, R52 ;  /* 0x000000342f347221 */ /* 0x000fe20000000000 */
[----:B------:R-:W-:Y:S01]  /*3ca0*/  WARPGROUP.ARRIVE ;  /* 0x00000000000079c5 */ /* 0x000fe20000000000 */
[----:B------:R-:W-:Y:S02]  /*3cb0*/  FADD R14, R51, R54 ;  /* 0x00000036330e7221 */ /* 0x000fe40000000000 */
[----:B------:R-:W-:Y:S02]  /*3cc0*/  FADD R15, R52, R53 ;  /* 0x00000035340f7221 */ /* 0x000fe40000000000 */
[----:B------:R-:W-:Y:S01]  /*3cd0*/  FADD R14, R14, R19 ;  /* 0x000000130e0e7221 */ /* 0x000fe20000000000 */
[----:B------:R-:W-:Y:S03]  /*3ce0*/  HGMMA.64x32x16.F32 R56, R24, gdesc[UR4].tnspB, R56, gsb0 ;  /* 0x4060000418387df0 */ /* 0x000fe60008000838 */
[----:B------:R-:W-:-:S02]  /*3cf0*/  WARPGROUP.DEPBAR.LE gsb0, 0x0 ;  /* 0x00008000000079c5 */ /* 0x000fc40000010000 */
[----:B------:R1:W-:Y:S01]  /*3d00*/  SYNCS.ARRIVE.TRANS64.RED.A1T0 RZ, [R10+URZ], RZ ;  /* 0x000000ff0aff79a7 */ /* 0x0003e2000810043f */
[----:B------:R-:W-:Y:S05]  /*3d10*/  @P1 BRA `(.L_x_32) ;  /* 0x0000000000981947 */ /* 0x000fea0003800000 */
[----:B------:R-:W-:Y:S01]  /*3d20*/  ISETP.LT.OR P1, PT, R6, 0x1, !P0 ;  /* 0x000000010600780c */ /* 0x000fe20004721670 */
[----:B------:R-:W-:-:S12]  /*3d30*/  BSSY B0, `(.L_x_33) ;  /* 0x0000023000007945 */ /* 0x000fd80003800000 */
[----:B------:R-:W-:Y:S05]  /*3d40*/  @P1 BRA `(.L_x_34) ;  /* 0x0000000000841947 */ /* 0x000fea0003800000 */
[----:B-1----:R-:W-:Y:S01]  /*3d50*/  IMAD R10, R5, 0x8, R2 ;  /* 0x00000008050a7824 */ /* 0x002fe200078e0202 */
[----:B------:R-:W-:Y:S02]  /*3d60*/  SHF.L.U32 R19, R4, 0x1f, RZ ;  /* 0x0000001f04137819 */ /* 0x000fe400000006ff */
[----:B------:R-:W-:Y:S02]  /*3d70*/  ISETP.NE.AND P2, PT, R16, RZ, PT ;  /* 0x000000ff1000720c */ /* 0x000fe40003f45270 */
[----:B------:R-:W1:Y:S02]  /*3d80*/  SYNCS.PHASECHK.TRANS64.TRYWAIT P1, [R10+URZ+0x5020], R19 ;  /* 0x005020130a0075a7 */ /* 0x000e64000802017f */
[----:B-1----:R-:W-:Y:S09]  /*3d90*/  @!P1 BRA `(.L_x_35) ;  /* 0x0000001400309947 */ /* 0x002ff20003800000 */
.L_x_68:
[----:B------:R-:W-:Y:S05]  /*3da0*/  @P2 BRA `(.L_x_36) ;  /* 0x0000000000142947 */ /* 0x000fea0003800000 */
[----:B------:R-:W-:Y:S01]  /*3db0*/  LOP3.LUT P1, RZ, R17, 0x1f, RZ, 0xc0, !PT ;  /* 0x0000001f11ff7812 */ /* 0x000fe2000782c0ff */
[----:B-1----:R-:W-:-:S04]  /*3dc0*/  IMAD.MOV.U32 R19, RZ, RZ, 0x1000 ;  /* 0x00001000ff137424 */ /* 0x002fc800078e00ff */
[----:B------:R2:W-:Y:S08]  /*3dd0*/  SYNCS.ARRIVE.TRANS64 RZ, [R10+URZ+0x5000], R19 ;  /* 0x005000130aff79a7 */ /* 0x0005f0000800003f */
[----:B------:R-:W-:Y:S05]  /*3de0*/  @!P1 BRA `(.L_x_36) ;  /* 0x0000000000049947 */ /* 0x000fea0003800000 */
[----:B------:R-:W-:Y:S01]  /*3df0*/  BPT.TRAP 0x1 ;  /* 0x000000040000795c */ /* 0x000fe20000300000 */
.L_x_36:
[----:B-12---:R-:W-:Y:S01]  /*3e00*/  LEA R19, R5, R2, 0xc ;  /* 0x0000000205137211 */ /* 0x006fe200078e60ff */
[----:B------:R-:W-:Y:S01]  /*3e10*/  UIADD3 UR6, UP0, UR22, 0x2f0, URZ ;  /* 0x000002f016067890 */ /* 0x000fe2000ff1e03f */
[----:B------:R-:W-:Y:S01]  /*3e20*/  R2UR UR11, R7 ;  /* 0x00000000070b72ca */ /* 0x000fe200000e0000 */
[----:B------:R-:W-:Y:S01]  /*3e30*/  UMOV UR18, 0x0 ;  /* 0x0000000000127882 */ /* 0x000fe20000000000 */
[----:B------:R-:W-:Y:S01]  /*3e40*/  R2UR UR9, R10 ;  /* 0x000000000a0972ca */ /* 0x000fe200000e0000 */
[----:B------:R-:W-:Y:S01]  /*3e50*/  UIADD3.X UR7, URZ, UR23, URZ, UP0, !UPT ;  /* 0x000000173f077290 */ /* 0x000fe200087fe43f */
[----:B------:R-:W-:Y:S01]  /*3e60*/  R2UR UR8, R19 ;  /* 0x00000000130872ca */ /* 0x000fe200000e0000 */
[----:B------:R-:W-:Y:S01]  /*3e70*/  UMOV UR19, 0x10000000 ;  /* 0x1000000000137882 */ /* 0x000fe20000000000 */
[----:B------:R-:W-:Y:S01]  /*3e80*/  UMOV UR10, URZ ;  /* 0x0000003f000a7c82 */ /* 0x000fe20008000000 */
[----:B------:R-:W-:Y:S01]  /*3e90*/  UMOV UR12, UR36 ;  /* 0x00000024000c7c82 */ /* 0x000fe20008000000 */
[----:B------:R-:W-:Y:S01]  /*3ea0*/  UMOV UR13, UR37 ;  /* 0x00000025000d7c82 */ /* 0x000fe20008000000 */
[----:B------:R-:W-:-:S02]  /*3eb0*/  VIADD R5, R5, 0x1 ;  /* 0x0000000105057836 */ /* 0x000fc40000000000 */
[----:B------:R-:W-:Y:S02]  /*3ec0*/  VIADD R7, R7, 0x1 ;  /* 0x0000000107077836 */ /* 0x000fe40000000000 */
[----:B------:R-:W-:Y:S01]  /*3ed0*/  USHF.L.U32 UR11, UR11, 0x6, URZ ;  /* 0x000000060b0b7899 */ /* 0x000fe2000800063f */
[C---:B------:R-:W-:Y:S01]  /*3ee0*/  ISETP.NE.AND P1, PT, R5.reuse, 0x4, PT ;  /* 0x000000040500780c */ /* 0x040fe20003f25270 */
[----:B------:R-:W-:Y:S02]  /*3ef0*/  UIADD3 UR9, UR9, 0x5000, URZ ;  /* 0x0000500009097890 */ /* 0x000fe4000fffe03f */
[----:B------:R-:W-:Y:S01]  /*3f00*/  UIADD3 UR8, UR8, 0x1000, URZ ;  /* 0x0000100008087890 */ /* 0x000fe2000fffe03f */
[----:B------:R-:W-:Y:S02]  /*3f10*/  SEL R19, RZ, 0x1, P1 ;  /* 0x00000001ff137807 */ /* 0x000fe40000800000 */
[----:B------:R-:W-:Y:S02]  /*3f20*/  SEL R5, R5, RZ, P1 ;  /* 0x000000ff05057207 */ /* 0x000fe40000800000 */
[----:B------:R-:W-:-:S04]  /*3f30*/  LOP3.LUT R4, R4, R19, RZ, 0x3c, !PT ;  /* 0x0000001304047212 */ /* 0x000fc800078e3cff */
[----:B------:R2:W-:Y:S02]  /*3f40*/  UTMALDG.4D [UR8], [UR6], desc[UR18] ;  /* 0x00001208060075b4 */ /* 0x0005e40008019000 */
[----:B--2---:R-:W-:Y:S01]  /*3f50*/  NOP ;  /* 0x0000000000007918 */ /* 0x004fe20000000000 */
.L_x_34:
[----:B------:R-:W-:Y:S05]  /*3f60*/  BSYNC B0 ;  /* 0x0000000000007941 */ /* 0x000fea0003800000 */
.L_x_33:
[----:B------:R-:W-:-:S07]  /*3f70*/  IADD3 R6, R6, -0x1, RZ ;  /* 0xffffffff06067810 */ /* 0x000fce0007ffe0ff */
.L_x_32:
[C---:B------:R-:W-:Y:S01]  /*3f80*/  ISETP.GT.AND P3, PT, R12.reuse, 0x2, PT ;  /* 0x000000020c00780c */ /* 0x040fe20003f64270 */
[----:B------:R-:W-:Y:S01]  /*3f90*/  VIADD R11, R11, 0x1 ;  /* 0x000000010b0b7836 */ /* 0x000fe20000000000 */
[----:B------:R-:W-:Y:S01]  /*3fa0*/  IADD3 R12, R12, -0x1, RZ ;  /* 0xffffffff0c0c7810 */ /* 0x000fe20007ffe0ff */
[----:B-1----:R-:W-:Y:S02]  /*3fb0*/  VIADD R10, R18, 0x1 ;  /* 0x00000001120a7836 */ /* 0x002fe40000000000 */
[----:B------:R-:W-:Y:S01]  /*3fc0*/  IMAD.MOV.U32 R23, RZ, RZ, R0 ;  /* 0x000000ffff177224 */ /* 0x000fe200078e0000 */
[----:B------:R-:W-:Y:S01]  /*3fd0*/  ISETP.NE.AND P1, PT, R11, 0x4, PT ;  /* 0x000000040b00780c */ /* 0x000fe20003f25270 */
[----:B------:R-:W-:Y:S01]  /*3fe0*/  IMAD.MOV.U32 R21, RZ, RZ, R9 ;  /* 0x000000ffff157224 */ /* 0x000fe200078e0009 */
[----:B------:R-:W-:Y:S02]  /*3ff0*/  ISETP.NE.AND P2, PT, R10, 0x4, PT ;  /* 0x000000040a00780c */ /* 0x000fe40003f45270 */
[----:B------:R-:W-:-:S02]  /*4000*/  SEL R18, RZ, 0x1, P1 ;  /* 0x00000001ff127807 */ /* 0x000fc40000800000 */
[----:B------:R-:W-:Y:S02]  /*4010*/  SEL R11, R11, RZ, P1 ;  /* 0x000000ff0b0b7207 */ /* 0x000fe40000800000 */
[----:B------:R-:W-:Y:S02]  /*4020*/  LOP3.LUT R3, R3, R18, RZ, 0x3c, !PT ;  /* 0x0000001203037212 */ /* 0x000fe400078e3cff */
[----:B------:R-:W-:Y:S01]  /*4030*/  SEL R10, R10, RZ, P2 ;  /* 0x000000ff0a0a7207 */ /* 0x000fe20001000000 */
[----:B------:R-:W-:Y:S06]  /*4040*/  @P3 BRA `(.L_x_37) ;  /* 0xffffffe400243947 */ /* 0x000fec000383ffff */
.L_x_24:
[----:B------:R-:W-:Y:S05]  /*4050*/  WARPSYNC.ALL ;  /* 0x0000000000007948 */ /* 0x000fea0003800000 */
[----:B------:R-:W2:Y:S01]  /*4060*/  SHFL.BFLY PT, R4, R15, 0x1, 0x1f ;  /* 0x0c201f000f047f89 */ /* 0x000ea200000e0000 */
[----:B------:R-:W-:Y:S01]  /*4070*/  BSSY B0, `(.L_x_38) ;  /* 0x0000022000007945 */ /* 0x000fe20003800000 */
[----:B------:R-:W-:Y:S01]  /*4080*/  IMAD.MOV.U32 R8, RZ, RZ, 0x3f800000 ;  /* 0x3f800000ff087424 */ /* 0x000fe200078e00ff */
[----:B------:R-:W-:Y:S01]  /*4090*/  MOV R6, 0x7f800000 ;  /* 0x7f80000000067802 */ /* 0x000fe20000000f00 */
[----:B------:R-:W3:Y:S01]  /*40a0*/  SHFL.BFLY PT, R3, R14, 0x1, 0x1f ;  /* 0x0c201f000e037f89 */ /* 0x000ee200000e0000 */
[----:B--2---:R-:W-:Y:S01]  /*40b0*/  FADD R4, R4, R15 ;  /* 0x0000000f04047221 */ /* 0x004fe20000000000 */
[----:B---3--:R-:W-:-:S04]  /*40c0*/  FADD R18, R3, R14 ;  /* 0x0000000e03127221 */ /* 0x008fc80000000000 */
[----:B------:R-:W2:Y:S01]  /*40d0*/  SHFL.BFLY PT, R5, R4, 0x2, 0x1f ;  /* 0x0c401f0004057f89 */ /* 0x000ea200000e0000 */
[----:B------:R-:W-:-:S03]  /*40e0*/  IMAD.MOV.U32 R3, RZ, RZ, 0x3f800000 ;  /* 0x3f800000ff037424 */ /* 0x000fc600078e00ff */
[----:B------:R-:W3:Y:S01]  /*40f0*/  SHFL.BFLY PT, R19, R18, 0x2, 0x1f ;  /* 0x0c401f0012137f89 */ /* 0x000ee200000e0000 */
[C---:B--2---:R-:W-:Y:S01]  /*4100*/  FSETP.NE.AND P0, PT, R4.reuse, -R5, PT ;  /* 0x800000050400720b */ /* 0x044fe20003f05000 */
[----:B------:R-:W-:Y:S01]  /*4110*/  FADD R4, R4, R5 ;  /* 0x0000000504047221 */ /* 0x000fe20000000000 */
[----:B------:R-:W-:Y:S01]  /*4120*/  MOV R5, 0x7f800000 ;  /* 0x7f80000000057802 */ /* 0x000fe20000000f00 */
[----:B---3--:R-:W-:-:S10]  /*4130*/  FADD R7, R18, R19 ;  /* 0x0000001312077221 */ /* 0x008fd40000000000 */
[----:B------:R-:W-:Y:S05]  /*4140*/  @!P0 BRA `(.L_x_39) ;  /* 0x0000000000508947 */ /* 0x000fea0003800000 */
[----:B------:R-:W-:Y:S01]  /*4150*/  VIADD R3, R4, 0x1800000 ;  /* 0x0180000004037836 */ /* 0x000fe20000000000 */
[----:B------:R-:W-:Y:S04]  /*4160*/  BSSY B1, `(.L_x_40) ;  /* 0x000000b000017945 */ /* 0x000fe80003800000 */
[----:B------:R-:W-:-:S04]  /*4170*/  LOP3.LUT R3, R3, 0x7f800000, RZ, 0xc0, !PT ;  /* 0x7f80000003037812 */ /* 0x000fc800078ec0ff */
[----:B------:R-:W-:-:S13]  /*4180*/  ISETP.GT.U32.AND P0, PT, R3, 0x1ffffff, PT ;  /* 0x01ffffff0300780c */ /* 0x000fda0003f04070 */
[----:B------:R-:W-:Y:S05]  /*4190*/  @P0 BRA `(.L_x_41) ;  /* 0x00000000000c0947 */ /* 0x000fea0003800000 */
[----:B------:R-:W-:-:S07]  /*41a0*/  MOV R14, 0x41c0 ;  /* 0x000041c0000e7802 */ /* 0x000fce0000000f00 */
[----:B-1----:R-:W-:Y:S05]  /*41b0*/  CALL.REL.NOINC `($__internal_0_$__cuda_sm20_rcp_rn_f32_slowpath) ;  /* 0x00000010003c7944 */ /* 0x002fea0003c00000 */
[----:B------:R-:W-:Y:S05]  /*41c0*/  BRA `(.L_x_42) ;  /* 0x0000000000107947 */ /* 0x000fea0003800000 */
.L_x_41:
[----:B------:R-:W2:Y:S02]  /*41d0*/  MUFU.RCP R3, R4 ;  /* 0x0000000400037308 */ /* 0x000ea40000001000 */
[----:B--2---:R-:W-:-:S04]  /*41e0*/  FFMA R6, R4, R3, -1 ;  /* 0xbf80000004067423 */ /* 0x004fc80000000003 */
[----:B------:R-:W-:-:S04]  /*41f0*/  FADD.FTZ R6, -R6, -RZ ;  /* 0x800000ff06067221 */ /* 0x000fc80000010100 */
[----:B------:R-:W-:-:S07]  /*4200*/  FFMA R3, R3, R6, R3 ;  /* 0x0000000603037223 */ /* 0x000fce0000000003 */
.L_x_42:
[----:B------:R-:W-:Y:S05]  /*4210*/  BSYNC B1 ;  /* 0x0000000000017941 */ /* 0x000fea0003800000 */
.L_x_40:
[----:B------:R-:W-:Y:S01]  /*4220*/  FSETP.GEU.AND P0, PT, |R4|, 1.175494350822287508e-38, PT ;  /* 0x008000000400780b */ /* 0x000fe20003f0e200 */
[----:B------:R-:W-:-:S12]  /*4230*/  ULDC UR6, c[0x0][0x600] ;  /* 0x0001800000067ab9 */ /* 0x000fd80000000800 */
[----:B------:R-:W-:-:S04]  /*4240*/  @!P0 FMUL R4, R4, 16777216 ;  /* 0x4b80000004048820 */ /* 0x000fc80000400000 */
[----:B------:R-:W2:Y:S02]  /*4250*/  MUFU.LG2 R6, R4 ;  /* 0x0000000400067308 */ /* 0x000ea40000000c00 */
[----:B--2---:R-:W-:-:S04]  /*4260*/  @!P0 FADD R6, R6, -24 ;  /* 0xc1c0000006068421 */ /* 0x004fc80000000000 */
[----:B------:R-:W-:-:S04]  /*4270*/  FMUL R11, R6, 0.69314718246459960938 ;  /* 0x3f317218060b7820 */ /* 0x000fc80000400000 */
[----:B------:R-:W-:-:S07]  /*4280*/  FFMA R6, R0, UR6, R11 ;  /* 0x0000000600067c23 */ /* 0x000fce000800000b */
.L_x_39:
[----:B------:R-:W-:Y:S05]  /*4290*/  BSYNC B0 ;  /* 0x0000000000007941 */ /* 0x000fea0003800000 */
.L_x_38:
[----:B------:R-:W-:Y:S01]  /*42a0*/  FSETP.NE.AND P0, PT, R18, -R19, PT ;  /* 0x800000131200720b */ /* 0x000fe20003f05000 */
[----:B------:R-:W-:Y:S01]  /*42b0*/  ULDC UR4, c[0x0][0x608] ;  /* 0x0001820000047ab9 */ /* 0x000fe20000000800 */
[----:B------:R-:W-:Y:S01]  /*42c0*/  BSSY B0, `(.L_x_43) ;  /* 0x0000021000007945 */ /* 0x000fe20003800000 */
[----:B------:R-:W-:-:S04]  /*42d0*/  FMUL R3, R3, UR4 ;  /* 0x0000000403037c20 */ /* 0x000fc80008400000 */
[-C--:B------:R-:W-:Y:S01]  /*42e0*/  FMUL R56, R56, R3.reuse ;  /* 0x0000000338387220 */ /* 0x080fe20000400000 */
[-C--:B------:R-:W-:Y:S01]  /*42f0*/  FMUL R57, R57, R3.reuse ;  /* 0x0000000339397220 */ /* 0x080fe20000400000 */
[-C--:B------:R-:W-:Y:S01]  /*4300*/  FMUL R60, R60, R3.reuse ;  /* 0x000000033c3c7220 */ /* 0x080fe20000400000 */
[-C--:B------:R-:W-:Y:S01]  /*4310*/  FMUL R61, R61, R3.reuse ;  /* 0x000000033d3d7220 */ /* 0x080fe20000400000 */
[-C--:B------:R-:W-:Y:S01]  /*4320*/  FMUL R64, R64, R3.reuse ;  /* 0x0000000340407220 */ /* 0x080fe20000400000 */
[-C--:B------:R-:W-:Y:S01]  /*4330*/  FMUL R65, R65, R3.reuse ;  /* 0x0000000341417220 */ /* 0x080fe20000400000 */
[-C--:B------:R-:W-:Y:S01]  /*4340*/  FMUL R68, R68, R3.reuse ;  /* 0x0000000344447220 */ /* 0x080fe20000400000 */
[----:B------:R-:W-:Y:S01]  /*4350*/  FMUL R69, R69, R3 ;  /* 0x0000000345457220 */ /* 0x000fe20000400000 */
[----:B------:R-:W-:Y:S06]  /*4360*/  @!P0 BRA `(.L_x_44) ;  /* 0x0000000000588947 */ /* 0x000fec0003800000 */
[----:B------:R-:W-:Y:S01]  /*4370*/  VIADD R0, R7, 0x1800000 ;  /* 0x0180000007007836 */ /* 0x000fe20000000000 */
[----:B------:R-:W-:Y:S04]  /*4380*/  BSSY B1, `(.L_x_45) ;  /* 0x000000d000017945 */ /* 0x000fe80003800000 */
[----:B------:R-:W-:-:S04]  /*4390*/  LOP3.LUT R0, R0, 0x7f800000, RZ, 0xc0, !PT ;  /* 0x7f80000000007812 */ /* 0x000fc800078ec0ff */
[----:B------:R-:W-:-:S13]  /*43a0*/  ISETP.GT.U32.AND P0, PT, R0, 0x1ffffff, PT ;  /* 0x01ffffff0000780c */ /* 0x000fda0003f04070 */
[----:B------:R-:W-:Y:S05]  /*43b0*/  @P0 BRA `(.L_x_46) ;  /* 0x0000000000140947 */ /* 0x000fea0003800000 */
[----:B------:R-:W-:Y:S02]  /*43c0*/  MOV R4, R7 ;  /* 0x0000000700047202 */ /* 0x000fe40000000f00 */
[----:B------:R-:W-:-:S07]  /*43d0*/  MOV R14, 0x43f0 ;  /* 0x000043f0000e7802 */ /* 0x000fce0000000f00 */
[----:B-1----:R-:W-:Y:S05]  /*43e0*/  CALL.REL.NOINC `($__internal_0_$__cuda_sm20_rcp_rn_f32_slowpath) ;  /* 0x0000000c00b07944 */ /* 0x002fea0003c00000 */
[----:B------:R-:W-:Y:S01]  /*43f0*/  IMAD.MOV.U32 R8, RZ, RZ, R3 ;  /* 0x000000ffff087224 */ /* 0x000fe200078e0003 */
[----:B------:R-:W-:Y:S06]  /*4400*/  BRA `(.L_x_47) ;  /* 0x0000000000107947 */ /* 0x000fec0003800000 */
.L_x_46:
[----:B------:R-:W2:Y:S02]  /*4410*/  MUFU.RCP R8, R7 ;  /* 0x0000000700087308 */ /* 0x000ea40000001000 */
[----:B--2---:R-:W-:-:S04]  /*4420*/  FFMA R0, R7, R8, -1 ;  /* 0xbf80000007007423 */ /* 0x004fc80000000008 */
[----:B------:R-:W-:-:S04]  /*4430*/  FADD.FTZ R3, -R0, -RZ ;  /* 0x800000ff00037221 */ /* 0x000fc80000010100 */
[----:B------:R-:W-:-:S07]  /*4440*/  FFMA R8, R8, R3, R8 ;  /* 0x0000000308087223 */ /* 0x000fce0000000008 */
.L_x_47:
[----:B------:R-:W-:Y:S05]  /*4450*/  BSYNC B1 ;  /* 0x0000000000017941 */ /* 0x000fea0003800000 */
.L_x_45:
[----:B------:R-:W-:Y:S01]  /*4460*/  FSETP.GEU.AND P0, PT, |R7|, 1.175494350822287508e-38, PT ;  /* 0x008000000700780b */ /* 0x000fe20003f0e200 */
[----:B------:R-:W-:-:S12]  /*4470*/  ULDC UR4, c[0x0][0x600] ;  /* 0x0001800000047ab9 */ /* 0x000fd80000000800 */
[----:B------:R-:W-:-:S04]  /*4480*/  @!P0 FMUL R7, R7, 16777216 ;  /* 0x4b80000007078820 */ /* 0x000fc80000400000 */
[----:B------:R-:W2:Y:S02]  /*4490*/  MUFU.LG2 R0, R7 ;  /* 0x0000000700007308 */ /* 0x000ea40000000c00 */
[----:B--2---:R-:W-:-:S04]  /*44a0*/  @!P0 FADD R0, R0, -24 ;  /* 0xc1c0000000008421 */ /* 0x004fc80000000000 */
[----:B------:R-:W-:-:S04]  /*44b0*/  FMUL R0, R0, 0.69314718246459960938 ;  /* 0x3f31721800007820 */ /* 0x000fc80000400000 */
[----:B------:R-:W-:-:S07]  /*44c0*/  FFMA R5, R9, UR4, R0 ;  /* 0x0000000409057c23 */ /* 0x000fce0008000000 */
.L_x_44:
[----:B------:R-:W-:Y:S05]  /*44d0*/  BSYNC B0 ;  /* 0x0000000000007941 */ /* 0x000fea0003800000 */
.L_x_43:
[C---:B------:R-:W-:Y:S01]  /*44e0*/  LOP3.LUT P0, RZ, R17.reuse, 0x3, RZ, 0xc0, !PT ;  /* 0x0000000311ff7812 */ /* 0x040fe2000780c0ff */
[----:B------:R-:W-:Y:S01]  /*44f0*/  ULDC UR4, c[0x0][0x608] ;  /* 0x0001820000047ab9 */ /* 0x000fe20000000800 */
[----:B------:R-:W-:Y:S01]  /*4500*/  LOP3.LUT R3, R17, 0x60, RZ, 0xc0, !PT ;  /* 0x0000006011037812 */ /* 0x000fe200078ec0ff */
[----:B------:R-:W-:Y:S01]  /*4510*/  ULDC.64 UR8, c[0x0][0x208] ;  /* 0x0000820000087ab9 */ /* 0x000fe20000000a00 */
[----:B------:R-:W-:Y:S01]  /*4520*/  FMUL R0, R8, UR4 ;  /* 0x0000000408007c20 */ /* 0x000fe20008400000 */
[----:B------:R-:W-:Y:S01]  /*4530*/  BSSY B0, `(.L_x_48) ;  /* 0x0000018000007945 */ /* 0x000fe20003800000 */
[----:B------:R-:W-:-:S07]  /*4540*/  SHF.R.U32.HI R18, RZ, 0x5, R3 ;  /* 0x00000005ff127819 */ /* 0x000fce0000011603 */
[----:B------:R-:W-:Y:S05]  /*4550*/  @P0 BRA `(.L_x_49) ;  /* 0x0000000000540947 */ /* 0x000fea0003800000 */
[----:B------:R-:W2:Y:S01]  /*4560*/  S2UR UR4, SR_CTAID.X ;  /* 0x00000000000479c3 */ /* 0x000ea20000002500 */
[----:B------:R-:W-:Y:S01]  /*4570*/  SHF.R.U32.HI R3, RZ, 0x2, R17 ;  /* 0x00000002ff037819 */ /* 0x000fe20000011611 */
[----:B------:R-:W-:-:S03]  /*4580*/  IMAD.SHL.U32 R4, R18, 0x10, RZ ;  /* 0x0000001012047824 */ /* 0x000fc600078e00ff */
[----:B------:R-:W-:-:S04]  /*4590*/  LOP3.LUT R3, R3, 0x7, RZ, 0xc0, !PT ;  /* 0x0000000703037812 */ /* 0x000fc800078ec0ff */
[----:B------:R-:W-:Y:S01]  /*45a0*/  LOP3.LUT R3, R4, 0xfffffff0, R3, 0xe2, !PT ;  /* 0xfffffff004037812 */ /* 0x000fe200078ee203 */
[----:B--2---:R-:W-:-:S03]  /*45b0*/  USHF.L.U32 UR6, UR4, 0x6, URZ ;  /* 0x0000000604067899 */ /* 0x004fc6000800063f */
[----:B------:R-:W-:Y:S02]  /*45c0*/  ULDC.64 UR4, c[0x0][0x688] ;  /* 0x0001a20000047ab9 */ /* 0x000fe40000000a00 */
[----:B------:R-:W-:Y:S02]  /*45d0*/  UIMAD UR4, UR36, UR4, UR6 ;  /* 0x00000004240472a4 */ /* 0x000fe4000f8e0206 */
[----:B------:R-:W-:Y:S02]  /*45e0*/  LOP3.LUT R4, R3, UR6, RZ, 0xfc, !PT ;  /* 0x0000000603047c12 */ /* 0x000fe4000f8efcff */
[----:B------:R-:W-:Y:S02]  /*45f0*/  UIMAD UR4, UR37, UR5, UR4 ;  /* 0x00000005250472a4 */ /* 0x000fe4000f8e0204 */
[C---:B------:R-:W-:Y:S01]  /*4600*/  IADD3 R7, R4.reuse, 0x8, RZ ;  /* 0x0000000804077810 */ /* 0x040fe20007ffe0ff */
[----:B------:R-:W-:Y:S02]  /*4610*/  ULDC UR5, c[0x0][0x288] ;  /* 0x0000a20000057ab9 */ /* 0x000fe40000000800 */
[----:B------:R-:W-:-:S02]  /*4620*/  ISETP.GE.U32.AND P0, PT, R4, UR5, PT ;  /* 0x0000000504007c0c */ /* 0x000fc4000bf06070 */
[----:B------:R-:W-:Y:S02]  /*4630*/  IADD3 R3, P2, R3, UR4, RZ ;  /* 0x0000000403037c10 */ /* 0x000fe4000ff5e0ff */
[----:B------:R-:W-:Y:S01]  /*4640*/  ISETP.GE.U32.AND P1, PT, R7, UR5, PT ;  /* 0x0000000507007c0c */ /* 0x000fe2000bf26070 */
[----:B------:R-:W-:Y:S02]  /*4650*/  ULDC.64 UR4, c[0x0][0x680] ;  /* 0x0001a00000047ab9 */ /* 0x000fe40000000a00 */
[----:B------:R-:W-:Y:S01]  /*4660*/  IMAD.X R4, RZ, RZ, RZ, P2 ;  /* 0x000000ffff047224 */ /* 0x000fe200010e06ff */
[----:B------:R-:W-:-:S04]  /*4670*/  LEA R8, P2, R3, UR4, 0x2 ;  /* 0x0000000403087c11 */ /* 0x000fc8000f8410ff */
[----:B------:R-:W-:-:S05]  /*4680*/  LEA.HI.X R9, R3, UR5, R4, 0x2, P2 ;  /* 0x0000000503097c11 */ /* 0x000fca00090f1404 */
[----:B------:R2:W-:Y:S04]  /*4690*/  @!P0 STG.E desc[UR8][R8.64], R6 ;  /* 0x0000000608008986 */ /* 0x0005e8000c101908 */
[----:B------:R2:W-:Y:S02]  /*46a0*/  @!P1 STG.E desc[UR8][R8.64+0x20], R5 ;  /* 0x0000200508009986 */ /* 0x0005e4000c101908 */
.L_x_49:
[----:B------:R-:W-:Y:S05]  /*46b0*/  BSYNC B0 ;  /* 0x0000000000007941 */ /* 0x000fea0003800000 */
.L_x_48:
[----:B------:R-:W-:Y:S01]  /*46c0*/  ULDC.64 UR4, c[0x0][0x730] ;  /* 0x0001cc0000047ab9 */ /* 0x000fe20000000a00 */
[-C--:B------:R-:W-:Y:S01]  /*46d0*/  FMUL R58, R58, R0.reuse ;  /* 0x000000003a3a7220 */ /* 0x080fe20000400000 */
[----:B------:R-:W-:Y:S01]  /*46e0*/  ISETP.NE.U32.AND P0, PT, RZ, UR4, PT ;  /* 0x00000004ff007c0c */ /* 0x000fe2000bf05070 */
[-C--:B------:R-:W-:Y:S01]  /*46f0*/  FMUL R22, R59, R0.reuse ;  /* 0x000000003b167220 */ /* 0x080fe20000400000 */
[-C--:B------:R-:W-:Y:S01]  /*4700*/  FMUL R62, R62, R0.reuse ;  /* 0x000000003e3e7220 */ /* 0x080fe20000400000 */
[-C--:B------:R-:W-:Y:S01]  /*4710*/  FMUL R24, R63, R0.reuse ;  /* 0x000000003f187220 */ /* 0x080fe20000400000 */
[----:B------:R-:W-:Y:S01]  /*4720*/  ISETP.NE.AND.EX P0, PT, RZ, UR5, PT, P0 ;  /* 0x00000005ff007c0c */ /* 0x000fe2000bf05300 */
[-C--:B------:R-:W-:Y:S01]  /*4730*/  FMUL R66, R66, R0.reuse ;  /* 0x0000000042427220 */ /* 0x080fe20000400000 */
[-C--:B------:R-:W-:Y:S01]  /*4740*/  FMUL R26, R67, R0.reuse ;  /* 0x00000000431a7220 */ /* 0x080fe20000400000 */
[-C--:B------:R-:W-:Y:S01]  /*4750*/  FMUL R70, R70, R0.reuse ;  /* 0x0000000046467220 */ /* 0x080fe20000400000 */
[----:B------:R-:W-:-:S09]  /*4760*/  FMUL R28, R71, R0 ;  /* 0x00000000471c7220 */ /* 0x000fd20000400000 */
[----:B------:R-:W-:Y:S05]  /*4770*/  @P0 BRA `(.L_x_50) ;  /* 0x0000000000200947 */ /* 0x000fea0003800000 */
[----:B------:R-:W-:Y:S02]  /*4780*/  ULDC.64 UR4, c[0x0][0x728] ;  /* 0x0001ca0000047ab9 */ /* 0x000fe40000000a00 */
[----:B------:R-:W-:-:S04]  /*4790*/  ISETP.NE.U32.AND P0, PT, RZ, UR4, PT ;  /* 0x00000004ff007c0c */ /* 0x000fc8000bf05070 */
[----:B------:R-:W-:-:S13]  /*47a0*/  ISETP.NE.AND.EX P0, PT, RZ, UR5, PT, P0 ;  /* 0x00000005ff007c0c */ /* 0x000fda000bf05300 */
[----:B------:R-:W-:Y:S05]  /*47b0*/  @!P0 BRA `(.L_x_51) ;  /* 0x00000000000c8947 */ /* 0x000fea0003800000 */
[----:B--2---:R-:W2:Y:S02]  /*47c0*/  LDC.64 R4, c[0x0][0x728] ;  /* 0x0001ca00ff047b82 */ /* 0x004ea40000000a00 */
[----:B--2---:R4:W5:Y:S01]  /*47d0*/  LDG.E R4, desc[UR8][R4.64] ;  /* 0x0000000804047981 */ /* 0x004962000c1e1900 */
[----:B------:R-:W-:Y:S05]  /*47e0*/  BRA `(.L_x_50) ;  /* 0x0000000000047947 */ /* 0x000fea0003800000 */
.L_x_51:
[----:B------:R-:W3:Y:S02]  /*47f0*/  LDC R4, c[0x0][0x720] ;  /* 0x0001c800ff047b82 */ /* 0x000ee40000000800 */
.L_x_50:
[----:B------:R-:W-:Y:S01]  /*4800*/  MOV R0, RZ ;  /* 0x000000ff00007202 */ /* 0x000fe20000000f00 */
[----:B---3-5:R-:W-:-:S03]  /*4810*/  IMAD.MOV.U32 R19, RZ, RZ, R4 ;  /* 0x000000ffff137224 */ /* 0x028fc600078e0004 */
[----:B------:R-:W-:-:S13]  /*4820*/  LOP3.LUT P0, RZ, R0, 0x1bf, RZ, 0xc0, !PT ;  /* 0x000001bf00ff7812 */ /* 0x000fda000780c0ff */
[----:B------:R-:W-:Y:S05]  /*4830*/  @!P0 BRA `(.L_x_52) ;  /* 0x0000000000408947 */ /* 0x000fea0003800000 */
[----:B------:R-:W-:Y:S01]  /*4840*/  MOV R0, 0x0 ;  /* 0x0000000000007802 */ /* 0x000fe20000000f00 */
[----:B------:R-:W-:Y:S01]  /*4850*/  ULDC.64 UR4, c[0x4][0x68] ;  /* 0x01001a0000047ab9 */ /* 0x000fe20000000a00 */
[----:B------:R-:W-:Y:S01]  /*4860*/  ULDC.64 UR6, c[0x4][0x8] ;  /* 0x0100020000067ab9 */ /* 0x000fe20000000a00 */
[----:B------:R-:W-:Y:S01]  /*4870*/  MOV R4, UR4 ;  /* 0x0000000400047c02 */ /* 0x000fe20008000f00 */
[----:B------:R3:W3:Y:S01]  /*4880*/  LDC.64 R14, c[0x4][R0] ;  /* 0x01000000000e7b82 */ /* 0x0006e20000000a00 */
[----:B--2-4-:R-:W-:Y:S01]  /*4890*/  IMAD.U32 R5, RZ, RZ, UR5 ;  /* 0x00000005ff057e24 */ /* 0x014fe2000f8e00ff */
[----:B------:R-:W-:Y:S01]  /*48a0*/  ULDC.64 UR4, c[0x4][0x70] ;  /* 0x01001c0000047ab9 */ /* 0x000fe20000000a00 */
[----:B-1----:R-:W-:Y:S01]  /*48b0*/  IMAD.U32 R10, RZ, RZ, UR6 ;  /* 0x00000006ff0a7e24 */ /* 0x002fe2000f8e00ff */
[----:B------:R-:W-:Y:S01]  /*48c0*/  MOV R7, UR5 ;  /* 0x0000000500077c02 */ /* 0x000fe20008000f00 */
[----:B------:R-:W-:Y:S01]  /*48d0*/  IMAD.U32 R6, RZ, RZ, UR4 ;  /* 0x00000004ff067e24 */ /* 0x000fe2000f8e00ff */
[----:B------:R-:W-:Y:S01]  /*48e0*/  MOV R8, 0x70 ;  /* 0x0000007000087802 */ /* 0x000fe20000000f00 */
[----:B------:R-:W-:Y:S01]  /*48f0*/  IMAD.U32 R11, RZ, RZ, UR7 ;  /* 0x00000007ff0b7e24 */ /* 0x000fe2000f8e00ff */
[----:B------:R-:W-:Y:S01]  /*4900*/  MOV R13, RZ ;  /* 0x000000ff000d7202 */ /* 0x000fe20000000f00 */
[----:B------:R-:W-:-:S07]  /*4910*/  IMAD.MOV.U32 R12, RZ, RZ, 0x1 ;  /* 0x00000001ff0c7424 */ /* 0x000fce00078e00ff */
[----:B------:R-:W-:-:S07]  /*4920*/  LEPC R20, `(.L_x_52) ;  /* 0x000000001014794e */ /* 0x000fce0000000000 */
[----:B---3--:R-:W-:Y:S05]  /*4930*/  CALL.ABS.NOINC R14 ;  /* 0x000000000e007343 */ /* 0x008fea0003c00000 */
.L_x_52:
[----:B------:R-:W-:-:S13]  /*4940*/  LOP3.LUT P0, RZ, R2, 0x1bf, RZ, 0xc0, !PT ;  /* 0x000001bf02ff7812 */ /* 0x000fda000780c0ff */
[----:B------:R-:W-:Y:S05]  /*4950*/  @!P0 BRA `(.L_x_53) ;  /* 0x0000000000408947 */ /* 0x000fea0003800000 */
[----:B------:R-:W-:Y:S01]  /*4960*/  MOV R0, 0x0 ;  /* 0x0000000000007802 */ /* 0x000fe20000000f00 */
[----:B------:R-:W-:Y:S01]  /*4970*/  ULDC.64 UR4, c[0x4][0x68] ;  /* 0x01001a0000047ab9 */ /* 0x000fe20000000a00 */
[----:B------:R-:W-:Y:S01]  /*4980*/  ULDC.64 UR6, c[0x4][0x8] ;  /* 0x0100020000067ab9 */ /* 0x000fe20000000a00 */
[----:B------:R-:W-:Y:S01]  /*4990*/  IMAD.U32 R4, RZ, RZ, UR4 ;  /* 0x00000004ff047e24 */ /* 0x000fe2000f8e00ff */
[----:B------:R3:W3:Y:S01]  /*49a0*/  LDC.64 R14, c[0x4][R0] ;  /* 0x01000000000e7b82 */ /* 0x0006e20000000a00 */
[----:B--2-4-:R-:W-:Y:S01]  /*49b0*/  MOV R5, UR5 ;  /* 0x0000000500057c02 */ /* 0x014fe20008000f00 */
[----:B------:R-:W-:Y:S01]  /*49c0*/  ULDC.64 UR4, c[0x4][0x70] ;  /* 0x01001c0000047ab9 */ /* 0x000fe20000000a00 */
[----:B-1----:R-:W-:Y:S01]  /*49d0*/  IMAD.U32 R10, RZ, RZ, UR6 ;  /* 0x00000006ff0a7e24 */ /* 0x002fe2000f8e00ff */
[----:B------:R-:W-:Y:S01]  /*49e0*/  MOV R7, UR5 ;  /* 0x0000000500077c02 */ /* 0x000fe20008000f00 */
[----:B------:R-:W-:Y:S01]  /*49f0*/  IMAD.U32 R6, RZ, RZ, UR4 ;  /* 0x00000004ff067e24 */ /* 0x000fe2000f8e00ff */
[----:B------:R-:W-:Y:S01]  /*4a00*/  MOV R11, UR7 ;  /* 0x00000007000b7c02 */ /* 0x000fe20008000f00 */
[----:B------:R-:W-:Y:S01]  /*4a10*/  IMAD.MOV.U32 R8, RZ, RZ, 0x70 ;  /* 0x00000070ff087424 */ /* 0x000fe200078e00ff */
[----:B------:R-:W-:Y:S01]  /*4a20*/  MOV R12, 0x1 ;  /* 0x00000001000c7802 */ /* 0x000fe20000000f00 */
[----:B------:R-:W-:-:S07]  /*4a30*/  IMAD.MOV.U32 R13, RZ, RZ, RZ ;  /* 0x000000ffff0d7224 */ /* 0x000fce00078e00ff */
[----:B------:R-:W-:-:S07]  /*4a40*/  LEPC R20, `(.L_x_53) ;  /* 0x000000001014794e */ /* 0x000fce0000000000 */
[----:B---3--:R-:W-:Y:S05]  /*4a50*/  CALL.ABS.NOINC R14 ;  /* 0x000000000e007343 */ /* 0x008fea0003c00000 */
.L_x_53:
[----:B------:R-:W-:Y:S01]  /*4a60*/  ULDC.64 UR4, c[0x0][0x730] ;  /* 0x0001cc0000047ab9 */ /* 0x000fe20000000a00 */
[----:B------:R-:W-:Y:S01]  /*4a70*/  SHF.L.U32 R0, R17, 0x5, RZ ;  /* 0x0000000511007819 */ /* 0x000fe200000006ff */
[----:B------:R-:W-:Y:S01]  /*4a80*/  VIADD R16, R16, 0x1f ;  /* 0x0000001f10107836 */ /* 0x000fe20000000000 */
[----:B------:R-:W-:Y:S02]  /*4a90*/  ISETP.NE.U32.AND P0, PT, RZ, UR4, PT ;  /* 0x00000004ff007c0c */ /* 0x000fe4000bf05070 */
[----:B------:R-:W-:Y:S02]  /*4aa0*/  SHF.R.U32.HI R4, RZ, 0x1, R17 ;  /* 0x00000001ff047819 */ /* 0x000fe40000011611 */
[----:B------:R-:W-:Y:S02]  /*4ab0*/  ISETP.NE.AND.EX P0, PT, RZ, UR5, PT, P0 ;  /* 0x00000005ff007c0c */ /* 0x000fe4000bf05300 */
[C---:B--2-4-:R-:W-:Y:S02]  /*4ac0*/  LOP3.LUT R5, R0.reuse, 0xc0, RZ, 0xc0, !PT ;  /* 0x000000c000057812 */ /* 0x054fe400078ec0ff */
[----:B------:R-:W-:-:S02]  /*4ad0*/  LOP3.LUT R3, R0, 0x20, RZ, 0xc0, !PT ;  /* 0x0000002000037812 */ /* 0x000fc400078ec0ff */
[----:B------:R-:W-:Y:S01]  /*4ae0*/  LOP3.LUT R5, R5, 0x8, R4, 0xf8, !PT ;  /* 0x0000000805057812 */ /* 0x000fe200078ef804 */
[----:B------:R-:W-:Y:S01]  /*4af0*/  IMAD.SHL.U32 R4, R17, 0x4, RZ ;  /* 0x0000000411047824 */ /* 0x000fe200078e00ff */
[----:B------:R-:W-:Y:S02]  /*4b00*/  ISETP.GT.U32.AND P1, PT, R16, 0x3e, PT ;  /* 0x0000003e1000780c */ /* 0x000fe40003f24070 */
[----:B------:R-:W-:Y:S02]  /*4b10*/  LEA R3, R18, R3, 0x9 ;  /* 0x0000000312037211 */ /* 0x000fe400078e48ff */
[----:B------:R-:W-:Y:S01]  /*4b20*/  LOP3.LUT R4, R5, 0x18, R4, 0x78, !PT ;  /* 0x0000001805047812 */ /* 0x000fe200078e7804 */
[----:B------:R-:W2:Y:S01]  /*4b30*/  @P0 LDC R19, c[0x0][0x720] ;  /* 0x0001c800ff130b82 */ /* 0x000ea20000000800 */
[----:B------:R-:W-:Y:S02]  /*4b40*/  LOP3.LUT R0, R0, 0x100, RZ, 0xc0, !PT ;  /* 0x0000010000007812 */ /* 0x000fe400078ec0ff */
[----:B------:R-:W-:-:S02]  /*4b50*/  LOP3.LUT P0, RZ, R17, 0x4, RZ, 0xc0, !PT ;  /* 0x0000000411ff7812 */ /* 0x000fc4000780c0ff */
[----:B------:R-:W-:-:S04]  /*4b60*/  IADD3 R11, R4, R3, R0 ;  /* 0x00000003040b7210 */ /* 0x000fc80007ffe000 */
[----:B------:R-:W-:Y:S01]  /*4b70*/  LEA R11, R11, R2, 0x1 ;  /* 0x000000020b0b7211 */ /* 0x000fe200078e08ff */
[-C--:B--2---:R-:W-:Y:S01]  /*4b80*/  FMUL R5, R58, R19.reuse ;  /* 0x000000133a057220 */ /* 0x084fe20000400000 */
[-C--:B------:R-:W-:Y:S01]  /*4b90*/  FMUL R0, R22, R19.reuse ;  /* 0x0000001316007220 */ /* 0x080fe20000400000 */
        /* <DEDUP_REMOVED lines=9> */
[-C--:B-1----:R-:W-:Y:S01]  /*4c30*/  FMUL R10, R26, R19.reuse ;  /* 0x000000131a0a7220 */ /* 0x082fe20000400000 */
[-C--:B------:R-:W-:Y:S01]  /*4c40*/  FMUL R68, R68, R19.reuse ;  /* 0x0000001344447220 */ /* 0x080fe20000400000 */
[-C--:B------:R-:W-:Y:S01]  /*4c50*/  FMUL R69, R69, R19.reuse ;  /* 0x0000001345457220 */ /* 0x080fe20000400000 */
[-C--:B------:R-:W-:Y:S01]  /*4c60*/  FMUL R9, R70, R19.reuse ;  /* 0x0000001346097220 */ /* 0x080fe20000400000 */
[----:B------:R-:W-:Y:S01]  /*4c70*/  FMUL R12, R28, R19 ;  /* 0x000000131c0c7220 */ /* 0x000fe20000400000 */
[----:B------:R-:W-:Y:S01]  /*4c80*/  F2FP.F16.F32.PACK_AB R5, R0, R5 ;  /* 0x000000050005723e */ /* 0x000fe200000000ff */
[----:B------:R-:W-:Y:S01]  /*4c90*/  VIADD R0, R11, 0x20 ;  /* 0x000000200b007836 */ /* 0x000fe20000000000 */
[----:B------:R-:W-:-:S02]  /*4ca0*/  F2FP.F16.F32.PACK_AB R64, R65, R64 ;  /* 0x000000404140723e */ /* 0x000fc400000000ff */
[----:B------:R-:W-:Y:S02]  /*4cb0*/  F2FP.F16.F32.PACK_AB R4, R57, R4 ;  /* 0x000000043904723e */ /* 0x000fe400000000ff */
[----:B------:R-:W-:Y:S02]  /*4cc0*/  F2FP.F16.F32.PACK_AB R6, R61, R6 ;  /* 0x000000063d06723e */ /* 0x000fe400000000ff */
[----:B------:R-:W-:Y:S02]  /*4cd0*/  F2FP.F16.F32.PACK_AB R7, R8, R7 ;  /* 0x000000070807723e */ /* 0x000fe400000000ff */
[----:B------:R-:W-:Y:S02]  /*4ce0*/  F2FP.F16.F32.PACK_AB R65, R10, R3 ;  /* 0x000000030a41723e */ /* 0x000fe400000000ff */
[----:B------:R-:W-:Y:S02]  /*4cf0*/  F2FP.F16.F32.PACK_AB R66, R69, R68 ;  /* 0x000000444542723e */ /* 0x000fe400000000ff */
[----:B------:R-:W-:Y:S01]  /*4d00*/  F2FP.F16.F32.PACK_AB R67, R12, R9 ;  /* 0x000000090c43723e */ /* 0x000fe200000000ff */
[----:B------:R-:W-:Y:S06]  /*4d10*/  @P1 BRA `(.L_x_54) ;  /* 0x0000000000041947 */ /* 0x000fec0003800000 */
[----:B------:R-:W-:-:S04]  /*4d20*/  DEPBAR.LE SB0, 0x0 ;  /* 0x000080000000791a */ /* 0x000fc80000000000 */
.L_x_54:
[----:B------:R-:W-:Y:S05]  /*4d30*/  WARPSYNC.ALL ;  /* 0x0000000000007948 */ /* 0x000fea0003800000 */
[----:B------:R-:W-:Y:S01]  /*4d40*/  BAR.SYNC.DEFER_BLOCKING 0x1, 0x80 ;  /* 0x0042000000007b1d */ /* 0x000fe20000010000 */
[----:B------:R-:W-:-:S05]  /*4d50*/  @P0 IADD3 R0, R11, -0x20, RZ ;  /* 0xffffffe00b000810 */ /* 0x000fca0007ffe0ff */
[----:B------:R-:W-:Y:S01]  /*4d60*/  BSSY B0, `(.L_x_55) ;  /* 0x0000016000007945 */ /* 0x000fe20003800000 */
[----:B------:R1:W-:Y:S04]  /*4d70*/  STSM.16.M88.4 [R11], R4 ;  /* 0x000000040b007844 */ /* 0x0003e80000000200 */
[----:B------:R1:W-:Y:S01]  /*4d80*/  STSM.16.M88.4 [R0], R64 ;  /* 0x0000004000007844 */ /* 0x0003e20000000200 */
[----:B------:R-:W-:Y:S01]  /*4d90*/  @!PT LDS RZ, [RZ] ;  /* 0x00000000fffff984 */ /* 0x000fe20000000800 */
[----:B------:R-:W-:Y:S01]  /*4da0*/  @!PT LDS RZ, [RZ] ;  /* 0x00000000fffff984 */ /* 0x000fe20000000800 */
[----:B------:R-:W-:Y:S01]  /*4db0*/  @!PT LDS RZ, [RZ] ;  /* 0x00000000fffff984 */ /* 0x000fe20000000800 */
[----:B------:R-:W-:Y:S01]  /*4dc0*/  @!PT LDS RZ, [RZ] ;  /* 0x00000000fffff984 */ /* 0x000fe20000000800 */
[----:B------:R2:W-:Y:S06]  /*4dd0*/  MEMBAR.ALL.CTA ;  /* 0x0000000000007992 */ /* 0x0005ec0000008000 */
[----:B--2---:R-:W2:Y:S02]  /*4de0*/  FENCE.VIEW.ASYNC.S ;  /* 0x00000000000073c6 */ /* 0x004ea40000000000 */
[----:B--2---:R-:W-:Y:S06]  /*4df0*/  BAR.SYNC.DEFER_BLOCKING 0x1, 0x80 ;  /* 0x0042000000007b1d */ /* 0x004fec0000010000 */
[----:B------:R-:W-:Y:S05]  /*4e00*/  @P1 BRA `(.L_x_56) ;  /* 0x00000000002c1947 */ /* 0x000fea0003800000 */
[----:B------:R-:W2:Y:S01]  /*4e10*/  S2UR UR10, SR_CTAID.X ;  /* 0x00000000000a79c3 */ /* 0x000ea20000002500 */
[----:B------:R-:W-:Y:S01]  /*4e20*/  ULDC.64 UR4, c[0x0][0x198] ;  /* 0x0000660000047ab9 */ /* 0x000fe20000000a00 */
[----:B------:R-:W-:Y:S01]  /*4e30*/  R2UR UR8, R2 ;  /* 0x00000000020872ca */ /* 0x000fe200000e0000 */
[----:B------:R-:W-:Y:S01]  /*4e40*/  UIADD3 UR4, UP0, UR4, 0x670, URZ ;  /* 0x0000067004047890 */ /* 0x000fe2000ff1e03f */
[----:B------:R-:W-:Y:S01]  /*4e50*/  UMOV UR9, URZ ;  /* 0x0000003f00097c82 */ /* 0x000fe20008000000 */
[----:B------:R-:W-:Y:S02]  /*4e60*/  UMOV UR11, UR36 ;  /* 0x00000024000b7c82 */ /* 0x000fe40008000000 */
[----:B------:R-:W-:Y:S01]  /*4e70*/  UIADD3.X UR5, URZ, UR5, URZ, UP0, !UPT ;  /* 0x000000053f057290 */ /* 0x000fe200087fe43f */
[----:B------:R-:W-:Y:S01]  /*4e80*/  UMOV UR12, UR37 ;  /* 0x00000025000c7c82 */ /* 0x000fe20008000000 */
[----:B--2---:R-:W-:-:S09]  /*4e90*/  USHF.L.U32 UR10, UR10, 0x6, URZ ;  /* 0x000000060a0a7899 */ /* 0x004fd2000800063f */
[----:B------:R2:W-:Y:S02]  /*4ea0*/  UTMASTG.4D [UR8], [UR4] ;  /* 0x00000008040073b5 */ /* 0x0005e40008018000 */
[----:B--2---:R0:W-:Y:S02]  /*4eb0*/  UTMACMDFLUSH ;  /* 0x00000000000079b7 */ /* 0x0041e40000000000 */
.L_x_56:
[----:B------:R-:W-:Y:S05]  /*4ec0*/  BSYNC B0 ;  /* 0x0000000000007941 */ /* 0x000fea0003800000 */
.L_x_55:
[----:B------:R-:W-:-:S04]  /*4ed0*/  DEPBAR.LE SB0, 0x0 ;  /* 0x000080000000791a */ /* 0x000fc80000000000 */
[----:B------:R-:W-:Y:S05]  /*4ee0*/  EXIT ;  /* 0x000000000000794d */ /* 0x000fea0003800000 */
.L_x_7:
[----:B-1----:R1:W2:Y:S02]  /*4ef0*/  SYNCS.PHASECHK.TRANS64.TRYWAIT P2, [R3+URZ+0x5048], R0 ;  /* 0x00504800030075a7 */ /* 0x0022a4000804017f */
[----:B--2---:R-:W-:Y:S05]  /*4f00*/  @!P2 NANOSLEEP.SYNCS 0x989680 ;  /* 0x009896800000a95d */ /* 0x004fea0003900000 */
[----:B------:R-:W2:Y:S02]  /*4f10*/  @!P2 SYNCS.PHASECHK.TRANS64 P2, [R3+URZ+0x5048], R0 ;  /* 0x005048000300a5a7 */ /* 0x000ea4000804007f */
[----:B--2---:R-:W-:Y:S05]  /*4f20*/  @!P2 BRA `(.L_x_7) ;  /* 0xfffffffc00f0a947 */ /* 0x004fea000383ffff */
[----:B------:R-:W-:Y:S05]  /*4f30*/  BRA `(.L_x_57) ;  /* 0xffffffb400d07947 */ /* 0x000fea000383ffff */
.L_x_12:
[----:B-1----:R1:W2:Y:S02]  /*4f40*/  SYNCS.PHASECHK.TRANS64.TRYWAIT P1, [R0+URZ+0x5020], R3 ;  /* 0x00502003000075a7 */ /* 0x0022a4000802017f */
[----:B--2---:R-:W-:Y:S05]  /*4f50*/  @!P1 NANOSLEEP.SYNCS 0x989680 ;  /* 0x009896800000995d */ /* 0x004fea0003900000 */
[----:B------:R-:W2:Y:S02]  /*4f60*/  @!P1 SYNCS.PHASECHK.TRANS64 P1, [R0+URZ+0x5020], R3 ;  /* 0x00502003000095a7 */ /* 0x000ea4000802007f */
[----:B--2---:R-:W-:Y:S05]  /*4f70*/  @!P1 BRA `(.L_x_12) ;  /* 0xfffffffc00f09947 */ /* 0x004fea000383ffff */
[----:B------:R-:W-:Y:S05]  /*4f80*/  BRA `(.L_x_58) ;  /* 0xffffffb8006c7947 */ /* 0x000fea000383ffff */
.L_x_14:
[----:B-1----:R1:W2:Y:S02]  /*4f90*/  SYNCS.PHASECHK.TRANS64.TRYWAIT P1, [R0+URZ+0x5020], R3 ;  /* 0x00502003000075a7 */ /* 0x0022a4000802017f */
[----:B--2---:R-:W-:Y:S05]  /*4fa0*/  @!P1 NANOSLEEP.SYNCS 0x989680 ;  /* 0x009896800000995d */ /* 0x004fea0003900000 */
[----:B------:R-:W2:Y:S02]  /*4fb0*/  @!P1 SYNCS.PHASECHK.TRANS64 P1, [R0+URZ+0x5020], R3 ;  /* 0x00502003000095a7 */ /* 0x000ea4000802007f */
[----:B--2---:R-:W-:Y:S05]  /*4fc0*/  @!P1 BRA `(.L_x_14) ;  /* 0xfffffffc00f09947 */ /* 0x004fea000383ffff */
[----:B------:R-:W-:Y:S05]  /*4fd0*/  BRA `(.L_x_59) ;  /* 0xffffffb800c47947 */ /* 0x000fea000383ffff */
.L_x_17:
[----:B-1----:R1:W2:Y:S02]  /*4fe0*/  SYNCS.PHASECHK.TRANS64.TRYWAIT P1, [R2+URZ+0x5020], R3 ;  /* 0x00502003020075a7 */ /* 0x0022a4000802017f */
[----:B--2---:R-:W-:Y:S05]  /*4ff0*/  @!P1 NANOSLEEP.SYNCS 0x989680 ;  /* 0x009896800000995d */ /* 0x004fea0003900000 */
[----:B------:R-:W2:Y:S02]  /*5000*/  @!P1 SYNCS.PHASECHK.TRANS64 P1, [R2+URZ+0x5020], R3 ;  /* 0x00502003020095a7 */ /* 0x000ea4000802007f */
[----:B--2---:R-:W-:Y:S05]  /*5010*/  @!P1 BRA `(.L_x_17) ;  /* 0xfffffffc00f09947 */ /* 0x004fea000383ffff */
[----:B------:R-:W-:Y:S05]  /*5020*/  BRA `(.L_x_60) ;  /* 0xffffffbc00387947 */ /* 0x000fea000383ffff */
.L_x_19:
[----:B-1----:R1:W2:Y:S02]  /*5030*/  SYNCS.PHASECHK.TRANS64.TRYWAIT P1, [R3+URZ+0x5020], R0 ;  /* 0x00502000030075a7 */ /* 0x0022a4000802017f */
[----:B--2---:R-:W-:Y:S05]  /*5040*/  @!P1 NANOSLEEP.SYNCS 0x989680 ;  /* 0x009896800000995d */ /* 0x004fea0003900000 */
[----:B------:R-:W2:Y:S02]  /*5050*/  @!P1 SYNCS.PHASECHK.TRANS64 P1, [R3+URZ+0x5020], R0 ;  /* 0x00502000030095a7 */ /* 0x000ea4000802007f */
[----:B--2---:R-:W-:Y:S05]  /*5060*/  @!P1 BRA `(.L_x_19) ;  /* 0xfffffffc00f09947 */ /* 0x004fea000383ffff */
[----:B------:R-:W-:Y:S05]  /*5070*/  BRA `(.L_x_61) ;  /* 0xffffffbc00a87947 */ /* 0x000fea000383ffff */
.L_x_21:
[----:B-1----:R1:W2:Y:S02]  /*5080*/  SYNCS.PHASECHK.TRANS64.TRYWAIT P1, [R2+URZ+0x5040], R57 ;  /* 0x00504039020075a7 */ /* 0x0022a4000802017f */
[----:B--2---:R-:W-:Y:S05]  /*5090*/  @!P1 NANOSLEEP.SYNCS 0x989680 ;  /* 0x009896800000995d */ /* 0x004fea0003900000 */
[----:B------:R-:W2:Y:S02]  /*50a0*/  @!P1 SYNCS.PHASECHK.TRANS64 P1, [R2+URZ+0x5040], R57 ;  /* 0x00504039020095a7 */ /* 0x000ea4000802007f */
[----:B--2---:R-:W-:Y:S05]  /*50b0*/  @!P1 BRA `(.L_x_21) ;  /* 0xfffffffc00f09947 */ /* 0x004fea000383ffff */
[----:B------:R-:W-:Y:S05]  /*50c0*/  BRA `(.L_x_62) ;  /* 0xffffffc000207947 */ /* 0x000fea000383ffff */
.L_x_22:
[----:B--2---:R2:W3:Y:S02]  /*50d0*/  SYNCS.PHASECHK.TRANS64.TRYWAIT P1, [R2+URZ+0x5000], R57 ;  /* 0x00500039020075a7 */ /* 0x0044e4000802017f */
[----:B---3--:R-:W-:Y:S05]  /*50e0*/  @!P1 NANOSLEEP.SYNCS 0x989680 ;  /* 0x009896800000995d */ /* 0x008fea0003900000 */
[----:B------:R-:W3:Y:S02]  /*50f0*/  @!P1 SYNCS.PHASECHK.TRANS64 P1, [R2+URZ+0x5000], R57 ;  /* 0x00500039020095a7 */ /* 0x000ee4000802007f */
[----:B---3--:R-:W-:Y:S05]  /*5100*/  @!P1 BRA `(.L_x_22) ;  /* 0xfffffffc00f09947 */ /* 0x008fea000383ffff */
[----:B------:R-:W-:Y:S05]  /*5110*/  BRA `(.L_x_63) ;  /* 0xffffffc000187947 */ /* 0x000fea000383ffff */
.L_x_23:
[----:B---3--:R3:W4:Y:S02]  /*5120*/  SYNCS.PHASECHK.TRANS64.TRYWAIT P6, [R2+URZ+0x5008], R57 ;  /* 0x00500839020075a7 */ /* 0x00872400080c017f */
[----:B----4-:R-:W-:Y:S05]  /*5130*/  @!P6 NANOSLEEP.SYNCS 0x989680 ;  /* 0x009896800000e95d */ /* 0x010fea0003900000 */
[----:B------:R-:W4:Y:S02]  /*5140*/  @!P6 SYNCS.PHASECHK.TRANS64 P6, [R2+URZ+0x5008], R57 ;  /* 0x005008390200e5a7 */ /* 0x000f2400080c007f */
[----:B----4-:R-:W-:Y:S05]  /*5150*/  @!P6 BRA `(.L_x_23) ;  /* 0xfffffffc00f0e947 */ /* 0x010fea000383ffff */
[----:B------:R-:W-:Y:S05]  /*5160*/  BRA `(.L_x_64) ;  /* 0xffffffc800587947 */ /* 0x000fea000383ffff */
.L_x_25:
[----:B-1----:R1:W2:Y:S02]  /*5170*/  SYNCS.PHASECHK.TRANS64.TRYWAIT P1, [R9+URZ+0x5000], R0 ;  /* 0x00500000090075a7 */ /* 0x0022a4000802017f */
[----:B--2---:R-:W-:Y:S05]  /*5180*/  @!P1 NANOSLEEP.SYNCS 0x989680 ;  /* 0x009896800000995d */ /* 0x004fea0003900000 */
[----:B------:R-:W2:Y:S02]  /*5190*/  @!P1 SYNCS.PHASECHK.TRANS64 P1, [R9+URZ+0x5000], R0 ;  /* 0x00500000090095a7 */ /* 0x000ea4000802007f */
[----:B--2---:R-:W-:Y:S05]  /*51a0*/  @!P1 BRA `(.L_x_25) ;  /* 0xfffffffc00f09947 */ /* 0x004fea000383ffff */
[----:B------:R-:W-:Y:S05]  /*51b0*/  BRA `(.L_x_65) ;  /* 0xffffffd000dc7947 */ /* 0x000fea000383ffff */
.L_x_28:
[----:B-1----:R1:W2:Y:S02]  /*51c0*/  SYNCS.PHASECHK.TRANS64.TRYWAIT P2, [R0+URZ+0x5020], R9 ;  /* 0x00502009000075a7 */ /* 0x0022a4000804017f */
[----:B--2---:R-:W-:Y:S05]  /*51d0*/  @!P2 NANOSLEEP.SYNCS 0x989680 ;  /* 0x009896800000a95d */ /* 0x004fea0003900000 */
[----:B------:R-:W2:Y:S02]  /*51e0*/  @!P2 SYNCS.PHASECHK.TRANS64 P2, [R0+URZ+0x5020], R9 ;  /* 0x005020090000a5a7 */ /* 0x000ea4000804007f */
[----:B--2---:R-:W-:Y:S05]  /*51f0*/  @!P2 BRA `(.L_x_28) ;  /* 0xfffffffc00f0a947 */ /* 0x004fea000383ffff */
[----:B------:R-:W-:Y:S05]  /*5200*/  BRA `(.L_x_66) ;  /* 0xffffffd400287947 */ /* 0x000fea000383ffff */
.L_x_31:
[----:B-1----:R1:W2:Y:S02]  /*5210*/  SYNCS.PHASECHK.TRANS64.TRYWAIT P2, [R22+URZ+0x5000], R23 ;  /* 0x00500017160075a7 */ /* 0x0022a4000804017f */
[----:B--2---:R-:W-:Y:S05]  /*5220*/  @!P2 NANOSLEEP.SYNCS 0x989680 ;  /* 0x009896800000a95d */ /* 0x004fea0003900000 */
[----:B------:R-:W2:Y:S02]  /*5230*/  @!P2 SYNCS.PHASECHK.TRANS64 P2, [R22+URZ+0x5000], R23 ;  /* 0x005000171600a5a7 */ /* 0x000ea4000804007f */
[----:B--2---:R-:W-:Y:S05]  /*5240*/  @!P2 BRA `(.L_x_31) ;  /* 0xfffffffc00f0a947 */ /* 0x004fea000383ffff */
[----:B------:R-:W-:Y:S05]  /*5250*/  BRA `(.L_x_67) ;  /* 0xffffffd800a87947 */ /* 0x000fea000383ffff */
.L_x_35:
[----:B-1----:R1:W2:Y:S02]  /*5260*/  SYNCS.PHASECHK.TRANS64.TRYWAIT P1, [R10+URZ+0x5020], R19 ;  /* 0x005020130a0075a7 */ /* 0x0022a4000802017f */
[----:B--2---:R-:W-:Y:S05]  /*5270*/  @!P1 NANOSLEEP.SYNCS 0x989680 ;  /* 0x009896800000995d */ /* 0x004fea0003900000 */
[----:B------:R-:W2:Y:S02]  /*5280*/  @!P1 SYNCS.PHASECHK.TRANS64 P1, [R10+URZ+0x5020], R19 ;  /* 0x005020130a0095a7 */ /* 0x000ea4000802007f */
[----:B--2---:R-:W-:Y:S05]  /*5290*/  @!P1 BRA `(.L_x_35) ;  /* 0xfffffffc00f09947 */ /* 0x004fea000383ffff */
[----:B------:R-:W-:Y:S05]  /*52a0*/  BRA `(.L_x_68) ;  /* 0xffffffe800bc7947 */ /* 0x000fea000383ffff */
        .weak           $__internal_0_$__cuda_sm20_rcp_rn_f32_slowpath
        .type           $__internal_0_$__cuda_sm20_rcp_rn_f32_slowpath,@function
        .size           $__internal_0_$__cuda_sm20_rcp_rn_f32_slowpath,(.L_x_74 - $__internal_0_$__cuda_sm20_rcp_rn_f32_slowpath)
$__internal_0_$__cuda_sm20_rcp_rn_f32_slowpath:
[----:B------:R-:W-:Y:S01]  /*52b0*/  IMAD.SHL.U32 R3, R4, 0x2, RZ ;  /* 0x0000000204037824 */ /* 0x000fe200078e00ff */
[----:B------:R-:W-:Y:S04]  /*52c0*/  BSSY B2, `(.L_x_69) ;  /* 0x0000030000027945 */ /* 0x000fe80003800000 */
[----:B------:R-:W-:-:S04]  /*52d0*/  SHF.R.U32.HI R15, RZ, 0x18, R3 ;  /* 0x00000018ff0f7819 */ /* 0x000fc80000011603 */
[----:B------:R-:W-:-:S13]  /*52e0*/  ISETP.NE.U32.AND P0, PT, R15, RZ, PT ;  /* 0x000000ff0f00720c */ /* 0x000fda0003f05070 */
[----:B------:R-:W-:Y:S05]  /*52f0*/  @P0 BRA `(.L_x_70) ;  /* 0x0000000000280947 */ /* 0x000fea0003800000 */
[----:B------:R-:W-:-:S04]  /*5300*/  SHF.L.U32 R3, R4, 0x1, RZ ;  /* 0x0000000104037819 */ /* 0x000fc800000006ff */
[----:B------:R-:W-:-:S13]  /*5310*/  ISETP.NE.AND P0, PT, R3, RZ, PT ;  /* 0x000000ff0300720c */ /* 0x000fda0003f05270 */
[----:B------:R-:W-:Y:S01]  /*5320*/  @P0 FFMA R11, R4, 1.84467440737095516160e+19, RZ ;  /* 0x5f800000040b0823 */ /* 0x000fe200000000ff */
[----:B------:R-:W-:Y:S08]  /*5330*/  @!P0 MUFU.RCP R10, R4 ;  /* 0x00000004000a8308 */ /* 0x000ff00000001000 */
[----:B------:R-:W1:Y:S02]  /*5340*/  @P0 MUFU.RCP R12, R11 ;  /* 0x0000000b000c0308 */ /* 0x000e640000001000 */
[----:B-1----:R-:W-:-:S04]  /*5350*/  @P0 FFMA R3, R11, R12, -1 ;  /* 0xbf8000000b030423 */ /* 0x002fc8000000000c */
[----:B------:R-:W-:-:S04]  /*5360*/  @P0 FADD.FTZ R3, -R3, -RZ ;  /* 0x800000ff03030221 */ /* 0x000fc80000010100 */
[----:B------:R-:W-:-:S04]  /*5370*/  @P0 FFMA R3, R12, R3, R12 ;  /* 0x000000030c030223 */ /* 0x000fc8000000000c */
[----:B------:R-:W-:Y:S01]  /*5380*/  @P0 FFMA R10, R3, 1.84467440737095516160e+19, RZ ;  /* 0x5f800000030a0823 */ /* 0x000fe200000000ff */
[----:B------:R-:W-:Y:S06]  /*5390*/  BRA `(.L_x_71) ;  /* 0x0000000000887947 */ /* 0x000fec0003800000 */
.L_x_70:
[----:B------:R-:W-:-:S05]  /*53a0*/  VIADD R20, R15, 0xffffff03 ;  /* 0xffffff030f147836 */ /* 0x000fca0000000000 */
[----:B------:R-:W-:-:S13]  /*53b0*/  ISETP.GT.U32.AND P0, PT, R20, 0x1, PT ;  /* 0x000000011400780c */ /* 0x000fda0003f04070 */
[----:B------:R-:W-:Y:S05]  /*53c0*/  @P0 BRA `(.L_x_72) ;  /* 0x0000000000780947 */ /* 0x000fea0003800000 */
[----:B------:R-:W-:Y:S02]  /*53d0*/  LOP3.LUT R3, R4, 0x7fffff, RZ, 0xc0, !PT ;  /* 0x007fffff04037812 */ /* 0x000fe400078ec0ff */
[----:B------:R-:W-:Y:S02]  /*53e0*/  MOV R13, 0x3 ;  /* 0x00000003000d7802 */ /* 0x000fe40000000f00 */
[----:B------:R-:W-:Y:S02]  /*53f0*/  LOP3.LUT R3, R3, 0x3f800000, RZ, 0xfc, !PT ;  /* 0x3f80000003037812 */ /* 0x000fe400078efcff */
[----:B------:R-:W-:Y:S02]  /*5400*/  SHF.L.U32 R13, R13, R20, RZ ;  /* 0x000000140d0d7219 */ /* 0x000fe400000006ff */
[----:B------:R-:W1:Y:S02]  /*5410*/  MUFU.RCP R10, R3 ;  /* 0x00000003000a7308 */ /* 0x000e640000001000 */
[----:B-1----:R-:W-:-:S04]  /*5420*/  FFMA R11, R3, R10, -1 ;  /* 0xbf800000030b7423 */ /* 0x002fc8000000000a */
[----:B------:R-:W-:-:S04]  /*5430*/  FADD.FTZ R11, -R11, -RZ ;  /* 0x800000ff0b0b7221 */ /* 0x000fc80000010100 */
[CCC-:B------:R-:W-:Y:S01]  /*5440*/  FFMA.RM R12, R10.reuse, R11.reuse, R10.reuse ;  /* 0x0000000b0a0c7223 */ /* 0x1c0fe2000000400a */
[----:B------:R-:W-:-:S04]  /*5450*/  FFMA.RP R11, R10, R11, R10 ;  /* 0x0000000b0a0b7223 */ /* 0x000fc8000000800a */
[C---:B------:R-:W-:Y:S02]  /*5460*/  LOP3.LUT R10, R12.reuse, 0x7fffff, RZ, 0xc0, !PT ;  /* 0x007fffff0c0a7812 */ /* 0x040fe400078ec0ff */
[----:B------:R-:W-:Y:S02]  /*5470*/  FSETP.NEU.FTZ.AND P0, PT, R12, R11, PT ;  /* 0x0000000b0c00720b */ /* 0x000fe40003f1d000 */
[----:B------:R-:W-:Y:S02]  /*5480*/  LOP3.LUT R10, R10, 0x800000, RZ, 0xfc, !PT ;  /* 0x008000000a0a7812 */ /* 0x000fe400078efcff */
[----:B------:R-:W-:Y:S02]  /*5490*/  SEL R11, RZ, 0xffffffff, !P0 ;  /* 0xffffffffff0b7807 */ /* 0x000fe40004000000 */
[----:B------:R-:W-:-:S03]  /*54a0*/  LOP3.LUT R13, R13, R10, RZ, 0xc0, !PT ;  /* 0x0000000a0d0d7212 */ /* 0x000fc600078ec0ff */
[----:B------:R-:W-:Y:S01]  /*54b0*/  IMAD.MOV R11, RZ, RZ, -R11 ;  /* 0x000000ffff0b7224 */ /* 0x000fe200078e0a0b */
[----:B------:R-:W-:-:S04]  /*54c0*/  SHF.R.U32.HI R13, RZ, R20, R13 ;  /* 0x00000014ff0d7219 */ /* 0x000fc8000001160d */
[----:B------:R-:W-:Y:S02]  /*54d0*/  LOP3.LUT P1, RZ, R11, R20, R10, 0xf8, !PT ;  /* 0x000000140bff7212 */ /* 0x000fe4000782f80a */
[C---:B------:R-:W-:Y:S02]  /*54e0*/  LOP3.LUT P0, RZ, R13.reuse, 0x1, RZ, 0xc0, !PT ;  /* 0x000000010dff7812 */ /* 0x040fe4000780c0ff */
[----:B------:R-:W-:-:S04]  /*54f0*/  LOP3.LUT P2, RZ, R13, 0x2, RZ, 0xc0, !PT ;  /* 0x000000020dff7812 */ /* 0x000fc8000784c0ff */
[----:B------:R-:W-:Y:S02]  /*5500*/  PLOP3.LUT P0, PT, P0, P1, P2, 0xe0, 0x0 ;  /* 0x000000000000781c */ /* 0x000fe40000703c20 */
[----:B------:R-:W-:Y:S02]  /*5510*/  LOP3.LUT P1, RZ, R4, 0x7fffff, RZ, 0xc0, !PT ;  /* 0x007fffff04ff7812 */ /* 0x000fe4000782c0ff */
[----:B------:R-:W-:-:S04]  /*5520*/  SEL R3, RZ, 0x1, !P0 ;  /* 0x00000001ff037807 */ /* 0x000fc80004000000 */
[----:B------:R-:W-:-:S04]  /*5530*/  IADD3 R3, -R3, RZ, RZ ;  /* 0x000000ff03037210 */ /* 0x000fc80007ffe1ff */
[----:B------:R-:W-:Y:S01]  /*5540*/  ISETP.GE.AND P0, PT, R3, RZ, PT ;  /* 0x000000ff0300720c */ /* 0x000fe20003f06270 */
[----:B------:R-:W-:-:S05]  /*5550*/  VIADD R3, R15, 0xffffff04 ;  /* 0xffffff040f037836 */ /* 0x000fca0000000000 */
[----:B------:R-:W-:-:S07]  /*5560*/  SHF.R.U32.HI R3, RZ, R3, R10 ;  /* 0x00000003ff037219 */ /* 0x000fce000001160a */
[----:B------:R-:W-:-:S05]  /*5570*/  @!P0 IADD3 R3, R3, 0x1, RZ ;  /* 0x0000000103038810 */ /* 0x000fca0007ffe0ff */
[----:B------:R-:W-:-:S05]  /*5580*/  @!P1 IMAD.SHL.U32 R3, R3, 0x2, RZ ;  /* 0x0000000203039824 */ /* 0x000fca00078e00ff */
[----:B------:R-:W-:Y:S01]  /*5590*/  LOP3.LUT R10, R3, 0x80000000, R4, 0xf8, !PT ;  /* 0x80000000030a7812 */ /* 0x000fe200078ef804 */
[----:B------:R-:W-:Y:S06]  /*55a0*/  BRA `(.L_x_71) ;  /* 0x0000000000047947 */ /* 0x000fec0003800000 */
.L_x_72:
[----:B------:R1:W2:Y:S02]  /*55b0*/  MUFU.RCP R10, R4 ;  /* 0x00000004000a7308 */ /* 0x0002a40000001000 */
.L_x_71:
[----:B------:R-:W-:Y:S05]  /*55c0*/  BSYNC B2 ;  /* 0x0000000000027941 */ /* 0x000fea0003800000 */
.L_x_69:
[----:B--2---:R-:W-:Y:S01]  /*55d0*/  MOV R3, R10 ;  /* 0x0000000a00037202 */ /* 0x004fe20000000f00 */
[----:B------:R-:W-:Y:S01]  /*55e0*/  IMAD.MOV.U32 R10, RZ, RZ, R14 ;  /* 0x000000ffff0a7224 */ /* 0x000fe200078e000e */
[----:B------:R-:W-:-:S04]  /*55f0*/  MOV R11, 0x0 ;  /* 0x00000000000b7802 */ /* 0x000fc80000000f00 */
[----:B-1----:R-:W-:Y:S05]  /*5600*/  RET.REL.NODEC R10 `(_ZN7cutlass13device_kernelINS_4fmha6kernel13FmhaKernelTmaINS1_10collective15FmhaMainloopTmaINS_6half_tEfN4cute5tupleIJNS7_1CILi64EEESA_NS9_ILi32EEEEEENS4_13DefaultFusionEJEEENS4_15FmhaFwdEpilogueIS6_fNS8_IJSA_SB_SA_EEEEEJEEEEEvNT_6ParamsE) ;  /* 0xffffffa80a7c7950 */ /* 0x002fea0003c3ffff */
.L_x_73:
[----:B------:R-:W-:-:S00]  /*5610*/  BRA `(.L_x_73) ;  /* 0xfffffffc00fc7947 */ /* 0x000fc0000383ffff */
[----:B------:R-:W-:-:S00]  /*5620*/  NOP ;  /* 0x0000000000007918 */ /* 0x000fc00000000000 */
        /* <DEDUP_REMOVED lines=13> */
.L_x_74:


//--------------------- .nv.global.init           --------------------------
	.section	.nv.global.init,"aw",@progbits
.nv.global.init:
	.type		$str$23,@object
	.size		$str$23,($str$24 - $str$23)
$str$23:
        /*0000*/ 	.byte	0x28, 0x61, 0x64, 0x64, 0x72, 0x65, 0x73, 0x73, 0x20, 0x26, 0x20, 0x6d, 0x61, 0x73, 0x6b, 0x29
        /*0010*/ 	.byte	0x20, 0x3d, 0x3d, 0x20, 0x30, 0x00
	.type		$str$24,@object
	.size		$str$24,(__unnamed_1 - $str$24)
$str$24:
        /*0016*/ 	.byte	0x2f, 0x74, 0x6d, 0x70, 0x2f, 0x63, 0x75, 0x74, 0x6c, 0x61, 0x73, 0x73, 0x5f, 0x73, 0x77, 0x65
        /*0026*/ 	.byte	0x65, 0x70, 0x5f, 0x73, 0x72, 0x63, 0x2f, 0x69, 0x6e, 0x63, 0x6c, 0x75, 0x64, 0x65, 0x2f, 0x63
        /*0036*/ 	.byte	0x75, 0x74, 0x65, 0x2f, 0x70, 0x6f, 0x69, 0x6e, 0x74, 0x65, 0x72, 0x5f, 0x66, 0x6c, 0x61, 0x67
        /*0046*/ 	.byte	0x67, 0x65, 0x64, 0x2e, 0x68, 0x70, 0x70, 0x00
	.type		__unnamed_1,@object
	.size		__unnamed_1,(.L_0 - __unnamed_1)
__unnamed_1:
        /*004e*/ 	.byte	0x61, 0x75, 0x74, 0x6f, 0x20, 0x63, 0x75, 0x74, 0x65, 0x3a, 0x3a, 0x61, 0x73, 0x5f, 0x70, 0x6f
        /* <DEDUP_REMOVED lines=27> */
        /*020e*/ 	.byte	0x3e, 0x3e, 0x5d, 0x00
.L_0:


//--------------------- .nv.shared._ZN7cutlass13device_kernelINS_4fmha6kernel13FmhaKernelTmaINS1_10collective15FmhaMainloopTmaINS_6half_tEfN4cute5tupleIJNS7_1CILi64EEESA_NS9_ILi32EEEEEENS4_13DefaultFusionEJEEENS4_15FmhaFwdEpilogueIS6_fNS8_IJSA_SB_SA_EEEEEJEEEEEvNT_6ParamsE --------------------------
	.section	.nv.shared._ZN7cutlass13device_kernelINS_4fmha6kernel13FmhaKernelTmaINS1_10collective15FmhaMainloopTmaINS_6half_tEfN4cute5tupleIJNS7_1CILi64EEESA_NS9_ILi32EEEEEENS4_13DefaultFusionEJEEENS4_15FmhaFwdEpilogueIS6_fNS8_IJSA_SB_SA_EEEEEJEEEEEvNT_6ParamsE,"aw",@nobits
	.sectionflags	@""
	.align	16
	.zero		1024


//--------------------- .nv.shared.reserved.0     --------------------------
	.section	.nv.shared.reserved.0,"aw",@nobits
	.weak		__nv_reservedSMEM_offset_0_alias
	.size		__nv_reservedSMEM_offset_0_alias, 0, 0
	.other		__nv_reservedSMEM_offset_0_alias,@"STO_CUDA_RESERVED_SHARED STV_DEFAULT"
__nv_reservedSMEM_offset_0_alias:
	.zero		0


//--------------------- .nv.global                --------------------------
	.section	.nv.global,"aw",@nobits
.nv.global:
	.type		_ZN39_INTERNAL_2726cc42_4_k_cu_edd2e2c5_27804cute1_E,@object
	.size		_ZN39_INTERNAL_2726cc42_4_k_cu_edd2e2c5_27804cute1_E,(_ZN39_INTERNAL_2726cc42_4_k_cu_edd2e2c5_27804cuda3std3__45__cpo6cbeginE - _ZN39_INTERNAL_2726cc42_4_k_cu_edd2e2c5_27804cute1_E)
_ZN39_INTERNAL_2726cc42_4_k_cu_edd2e2c5_27804cute1_E:
	.zero		1
	.type		_ZN39_INTERNAL_2726cc42_4_k_cu_edd2e2c5_27804cuda3std3__45__cpo6cbeginE,@object
	.size		_ZN39_INTERNAL_2726cc42_4_k_cu_edd2e2c5_27804cuda3std3__45__cpo6cbeginE,(_ZN39_INTERNAL_2726cc42_4_k_cu_edd2e2c5_27804cuda3std3__48in_placeE - _ZN39_INTERNAL_2726cc42_4_k_cu_edd2e2c5_27804cuda3std3__45__cpo6cbeginE)
_ZN39_INTERNAL_2726cc42_4_k_cu_edd2e2c5_27804cuda3std3__45__cpo6cbeginE:
	.zero		1
	.type		_ZN39_INTERNAL_2726cc42_4_k_cu_edd2e2c5_27804cuda3std3__48in_placeE,@object
	.size		_ZN39_INTERNAL_2726cc42_4_k_cu_edd2e2c5_27804cuda3std3__48in_placeE,(_ZN39_INTERNAL_2726cc42_4_k_cu_edd2e2c5_27804cuda3std6ranges3__45__cpo9iter_moveE - _ZN39_INTERNAL_2726cc42_4_k_cu_edd2e2c5_27804cuda3std3__48in_placeE)
_ZN39_INTERNAL_2726cc42_4_k_cu_edd2e2c5_27804cuda3std3__48in_placeE:
	.zero		1
	.type		_ZN39_INTERNAL_2726cc42_4_k_cu_edd2e2c5_27804cuda3std6ranges3__45__cpo9iter_moveE,@object
	.size		_ZN39_INTERNAL_2726cc42_4_k_cu_edd2e2c5_27804cuda3std6ranges3__45__cpo9iter_moveE,(_ZN39_INTERNAL_2726cc42_4_k_cu_edd2e2c5_27804cuda3std3__45__cpo5beginE - _ZN39_INTERNAL_2726cc42_4_k_cu_edd2e2c5_27804cuda3std6ranges3__45__cpo9iter_moveE)
_ZN39_INTERNAL_2726cc42_4_k_cu_edd2e2c5_27804cuda3std6ranges3__45__cpo9iter_moveE:
	.zero		1
	.type		_ZN39_INTERNAL_2726cc42_4_k_cu_edd2e2c5_27804cuda3std3__45__cpo5beginE,@object
	.size		_ZN39_INTERNAL_2726cc42_4_k_cu_edd2e2c5_27804cuda3std3__45__cpo5beginE,(_ZN39_INTERNAL_2726cc42_4_k_cu_edd2e2c5_27804cuda3std3__441_GLOBAL__N__2726cc42_4_k_cu_edd2e2c5_27806ignoreE - _ZN39_INTERNAL_2726cc42_4_k_cu_edd2e2c5_27804cuda3std3__45__cpo5beginE)
_ZN39_INTERNAL_2726cc42_4_k_cu_edd2e2c5_27804cuda3std3__45__cpo5beginE:
	.zero		1
	.type		_ZN39_INTERNAL_2726cc42_4_k_cu_edd2e2c5_27804cuda3std3__441_GLOBAL__N__2726cc42_4_k_cu_edd2e2c5_27806ignoreE,@object
	.size		_ZN39_INTERNAL_2726cc42_4_k_cu_edd2e2c5_27804cuda3std3__441_GLOBAL__N__2726cc42_4_k_cu_edd2e2c5_27806ignoreE,(_ZN39_INTERNAL_2726cc42_4_k_cu_edd2e2c5_27804cute7productE - _ZN39_INTERNAL_2726cc42_4_k_cu_edd2e2c5_27804cuda3std3__441_GLOBAL__N__2726cc42_4_k_cu_edd2e2c5_27806ignoreE)
_ZN39_INTERNAL_2726cc42_4_k_cu_edd2e2c5_27804cuda3std3__441_GLOBAL__N__2726cc42_4_k_cu_edd2e2c5_27806ignoreE:
	.zero		1
	.type		_ZN39_INTERNAL_2726cc42_4_k_cu_edd2e2c5_27804cute7productE,@object
	.size		_ZN39_INTERNAL_2726cc42_4_k_cu_edd2e2c5_27804cute7productE,(_ZN39_INTERNAL_2726cc42_4_k_cu_edd2e2c5_27804cuda3std3__45__cpo3endE - _ZN39_INTERNAL_2726cc42_4_k_cu_edd2e2c5_27804cute7productE)
_ZN39_INTERNAL_2726cc42_4_k_cu_edd2e2c5_27804cute7productE:
	.zero		1
	.type		_ZN39_INTERNAL_2726cc42_4_k_cu_edd2e2c5_27804cuda3std3__45__cpo3endE,@object
	.size		_ZN39_INTERNAL_2726cc42_4_k_cu_edd2e2c5_27804cuda3std3__45__cpo3endE,(_ZN39_INTERNAL_2726cc42_4_k_cu_edd2e2c5_27804cuda3std3__419piecewise_constructE - _ZN39_INTERNAL_2726cc42_4_k_cu_edd2e2c5_27804cuda3std3__45__cpo3endE)
_ZN39_INTERNAL_2726cc42_4_k_cu_edd2e2c5_27804cuda3std3__45__cpo3endE:
	.zero		1
	.type		_ZN39_INTERNAL_2726cc42_4_k_cu_edd2e2c5_27804cuda3std3__419piecewise_constructE,@object
	.size		_ZN39_INTERNAL_2726cc42_4_k_cu_edd2e2c5_27804cuda3std3__419piecewise_constructE,(_ZN39_INTERNAL_2726cc42_4_k_cu_edd2e2c5_27804cuda3std3__45__cpo4cendE - _ZN39_INTERNAL_2726cc42_4_k_cu_edd2e2c5_27804cuda3std3__419piecewise_constructE)
_ZN39_INTERNAL_2726cc42_4_k_cu_edd2e2c5_27804cuda3std3__419piecewise_constructE:
	.zero		1
	.type		_ZN39_INTERNAL_2726cc42_4_k_cu_edd2e2c5_27804cuda3std3__45__cpo4cendE,@object
	.size		_ZN39_INTERNAL_2726cc42_4_k_cu_edd2e2c5_27804cuda3std3__45__cpo4cendE,(_ZN39_INTERNAL_2726cc42_4_k_cu_edd2e2c5_27804cuda3std6ranges3__45__cpo4swapE - _ZN39_INTERNAL_2726cc42_4_k_cu_edd2e2c5_27804cuda3std3__45__cpo4cendE)
_ZN39_INTERNAL_2726cc42_4_k_cu_edd2e2c5_27804cuda3std3__45__cpo4cendE:
	.zero		1
	.type		_ZN39_INTERNAL_2726cc42_4_k_cu_edd2e2c5_27804cuda3std6ranges3__45__cpo4swapE,@object
	.size		_ZN39_INTERNAL_2726cc42_4_k_cu_edd2e2c5_27804cuda3std6ranges3__45__cpo4swapE,(.L_8 - _ZN39_INTERNAL_2726cc42_4_k_cu_edd2e2c5_27804cuda3std6ranges3__45__cpo4swapE)
_ZN39_INTERNAL_2726cc42_4_k_cu_edd2e2c5_27804cuda3std6ranges3__45__cpo4swapE:
	.zero		1
.L_8:


//--------------------- .nv.constant0._ZN7cutlass13device_kernelINS_4fmha6kernel13FmhaKernelTmaINS1_10collective15FmhaMainloopTmaINS_6half_tEfN4cute5tupleIJNS7_1CILi64EEESA_NS9_ILi32EEEEEENS4_13DefaultFusionEJEEENS4_15FmhaFwdEpilogueIS6_fNS8_IJSA_SB_SA_EEEEEJEEEEEvNT_6ParamsE --------------------------
	.section	.nv.constant0._ZN7cutlass13device_kernelINS_4fmha6kernel13FmhaKernelTmaINS1_10collective15FmhaMainloopTmaINS_6half_tEfN4cute5tupleIJNS7_1CILi64EEESA_NS9_ILi32EEEEEENS4_13DefaultFusionEJEEENS4_15FmhaFwdEpilogueIS6_fNS8_IJSA_SB_SA_EEEEEJEEEEEvNT_6ParamsE,"a",@progbits
	.sectionflags	@""
	.align	4
.nv.constant0._ZN7cutlass13device_kernelINS_4fmha6kernel13FmhaKernelTmaINS1_10collective15FmhaMainloopTmaINS_6half_tEfN4cute5tupleIJNS7_1CILi64EEESA_NS9_ILi32EEEEEENS4_13DefaultFusionEJEEENS4_15FmhaFwdEpilogueIS6_fNS8_IJSA_SB_SA_EEEEEJEEEEEvNT_6ParamsE:
	.zero		2688


//--------------------- SYMBOLS --------------------------

	.type		.nv.reservedSmem.offset0,@object
	.size		.nv.reservedSmem.offset0,0x4
	.type		__assertfail,@function
